//
// Generated by NVIDIA NVVM Compiler
//
// Compiler Build ID: CL-36424714
// Cuda compilation tools, release 13.0, V13.0.88
// Based on NVVM 20.0.0
//

.version 9.0
.target sm_100
.address_size 64

	// .globl	_Z11estimate_piPiiy
.global .align 4 .b8 precalc_xorwow_matrix[102400];
.global .align 4 .b8 precalc_xorwow_offset_matrix[102400];
.global .align 4 .b8 mrg32k3aM1[2304];
.global .align 4 .b8 mrg32k3aM2[2304];
.global .align 4 .b8 mrg32k3aM1SubSeq[2016];
.global .align 4 .b8 mrg32k3aM2SubSeq[2016];
.global .align 4 .b8 mrg32k3aM1Seq[2304];
.global .align 4 .b8 mrg32k3aM2Seq[2304];
.const .align 8 .b8 __cr_lgamma_table[72];
// _ZZ11estimate_piPiiyE12shared_count has been demoted

.visible .entry _Z11estimate_piPiiy(
	.param .u64 .ptr .align 1 _Z11estimate_piPiiy_param_0,
	.param .u32 _Z11estimate_piPiiy_param_1,
	.param .u64 _Z11estimate_piPiiy_param_2
)
{
	.local .align 8 .b8 	__local_depot0[48];
	.reg .b64 	%SP;
	.reg .b64 	%SPL;
	.reg .pred 	%p<67>;
	.reg .b32 	%r<1217>;
	.reg .b32 	%f<7>;
	.reg .b64 	%rd<28>;
	// demoted variable
	.shared .align 4 .u32 _ZZ11estimate_piPiiyE12shared_count;
	mov.u64 	%SPL, __local_depot0;
	ld.param.u64 	%rd10, [_Z11estimate_piPiiy_param_0];
	ld.param.u32 	%r547, [_Z11estimate_piPiiy_param_1];
	ld.param.u64 	%rd11, [_Z11estimate_piPiiy_param_2];
	add.u64 	%rd1, %SPL, 0;
	mov.u32 	%r1, %tid.x;
	setp.ne.s32 	%p1, %r1, 0;
	@%p1 bra 	$L__BB0_2;
	mov.b32 	%r548, 0;
	st.shared.u32 	[_ZZ11estimate_piPiiyE12shared_count], %r548;
$L__BB0_2:
	bar.sync 	0;
	mov.u32 	%r2, %ctaid.x;
	mov.u32 	%r549, %ntid.x;
	mad.lo.s32 	%r3, %r2, %r549, %r1;
	setp.ge.s32 	%p2, %r3, %r547;
	@%p2 bra 	$L__BB0_120;
	cvt.u32.u64 	%r550, %rd11;
	xor.b32  	%r551, %r550, -1429050551;
	mul.lo.s32 	%r552, %r551, 1099087573;
	{ .reg .b32 tmp; mov.b64 {tmp, %r553}, %rd11; }
	xor.b32  	%r554, %r553, -136515619;
	mul.lo.s32 	%r555, %r554, -1703105765;
	add.s32 	%r556, %r552, %r555;
	add.s32 	%r4, %r556, 6615241;
	add.s32 	%r951, %r552, 123456789;
	st.local.v2.u32 	[%rd1], {%r4, %r951};
	xor.b32  	%r950, %r552, 362436069;
	add.s32 	%r557, %r555, 521288629;
	st.local.v2.u32 	[%rd1+8], {%r950, %r557};
	xor.b32  	%r558, %r555, 88675123;
	add.s32 	%r947, %r552, 5783321;
	st.local.v2.u32 	[%rd1+16], {%r558, %r947};
	setp.eq.s32 	%p3, %r3, 0;
	@%p3 bra 	$L__BB0_118;
	cvt.s64.s32 	%rd27, %r3;
	mov.b32 	%r934, 0;
$L__BB0_5:
	mov.u64 	%rd3, %rd27;
	and.b64  	%rd4, %rd3, 3;
	setp.eq.s64 	%p4, %rd4, 0;
	@%p4 bra 	$L__BB0_117;
	mul.wide.u32 	%rd13, %r934, 3200;
	mov.u64 	%rd14, precalc_xorwow_matrix;
	add.s64 	%rd5, %rd14, %rd13;
	mov.b32 	%r947, 0;
	mov.u32 	%r948, %r947;
	mov.u32 	%r949, %r947;
	mov.u32 	%r950, %r947;
	mov.u32 	%r951, %r947;
	mov.u32 	%r940, %r947;
$L__BB0_7:
	mul.wide.u32 	%rd15, %r940, 4;
	add.s64 	%rd16, %rd1, %rd15;
	ld.local.u32 	%r18, [%rd16+4];
	shl.b32 	%r19, %r940, 5;
	mov.b32 	%r946, 0;
$L__BB0_8:
	.pragma "nounroll";
	shr.u32 	%r562, %r18, %r946;
	and.b32  	%r563, %r562, 1;
	setp.eq.b32 	%p5, %r563, 1;
	not.pred 	%p6, %p5;
	add.s32 	%r564, %r19, %r946;
	mul.lo.s32 	%r565, %r564, 5;
	mul.wide.u32 	%rd17, %r565, 4;
	add.s64 	%rd6, %rd5, %rd17;
	@%p6 bra 	$L__BB0_10;
	ld.global.u32 	%r566, [%rd6];
	xor.b32  	%r951, %r951, %r566;
	ld.global.u32 	%r567, [%rd6+4];
	xor.b32  	%r950, %r950, %r567;
	ld.global.u32 	%r568, [%rd6+8];
	xor.b32  	%r949, %r949, %r568;
	ld.global.u32 	%r569, [%rd6+12];
	xor.b32  	%r948, %r948, %r569;
	ld.global.u32 	%r570, [%rd6+16];
	xor.b32  	%r947, %r947, %r570;
$L__BB0_10:
	and.b32  	%r572, %r562, 2;
	setp.eq.s32 	%p7, %r572, 0;
	@%p7 bra 	$L__BB0_12;
	ld.global.u32 	%r573, [%rd6+20];
	xor.b32  	%r951, %r951, %r573;
	ld.global.u32 	%r574, [%rd6+24];
	xor.b32  	%r950, %r950, %r574;
	ld.global.u32 	%r575, [%rd6+28];
	xor.b32  	%r949, %r949, %r575;
	ld.global.u32 	%r576, [%rd6+32];
	xor.b32  	%r948, %r948, %r576;
	ld.global.u32 	%r577, [%rd6+36];
	xor.b32  	%r947, %r947, %r577;
$L__BB0_12:
	and.b32  	%r579, %r562, 4;
	setp.eq.s32 	%p8, %r579, 0;
	@%p8 bra 	$L__BB0_14;
	ld.global.u32 	%r580, [%rd6+40];
	xor.b32  	%r951, %r951, %r580;
	ld.global.u32 	%r581, [%rd6+44];
	xor.b32  	%r950, %r950, %r581;
	ld.global.u32 	%r582, [%rd6+48];
	xor.b32  	%r949, %r949, %r582;
	ld.global.u32 	%r583, [%rd6+52];
	xor.b32  	%r948, %r948, %r583;
	ld.global.u32 	%r584, [%rd6+56];
	xor.b32  	%r947, %r947, %r584;
$L__BB0_14:
	and.b32  	%r586, %r562, 8;
	setp.eq.s32 	%p9, %r586, 0;
	@%p9 bra 	$L__BB0_16;
	ld.global.u32 	%r587, [%rd6+60];
	xor.b32  	%r951, %r951, %r587;
	ld.global.u32 	%r588, [%rd6+64];
	xor.b32  	%r950, %r950, %r588;
	ld.global.u32 	%r589, [%rd6+68];
	xor.b32  	%r949, %r949, %r589;
	ld.global.u32 	%r590, [%rd6+72];
	xor.b32  	%r948, %r948, %r590;
	ld.global.u32 	%r591, [%rd6+76];
	xor.b32  	%r947, %r947, %r591;
$L__BB0_16:
	and.b32  	%r593, %r562, 16;
	setp.eq.s32 	%p10, %r593, 0;
	@%p10 bra 	$L__BB0_18;
	ld.global.u32 	%r594, [%rd6+80];
	xor.b32  	%r951, %r951, %r594;
	ld.global.u32 	%r595, [%rd6+84];
	xor.b32  	%r950, %r950, %r595;
	ld.global.u32 	%r596, [%rd6+88];
	xor.b32  	%r949, %r949, %r596;
	ld.global.u32 	%r597, [%rd6+92];
	xor.b32  	%r948, %r948, %r597;
	ld.global.u32 	%r598, [%rd6+96];
	xor.b32  	%r947, %r947, %r598;
$L__BB0_18:
	and.b32  	%r600, %r562, 32;
	setp.eq.s32 	%p11, %r600, 0;
	@%p11 bra 	$L__BB0_20;
	ld.global.u32 	%r601, [%rd6+100];
	xor.b32  	%r951, %r951, %r601;
	ld.global.u32 	%r602, [%rd6+104];
	xor.b32  	%r950, %r950, %r602;
	ld.global.u32 	%r603, [%rd6+108];
	xor.b32  	%r949, %r949, %r603;
	ld.global.u32 	%r604, [%rd6+112];
	xor.b32  	%r948, %r948, %r604;
	ld.global.u32 	%r605, [%rd6+116];
	xor.b32  	%r947, %r947, %r605;
$L__BB0_20:
	and.b32  	%r607, %r562, 64;
	setp.eq.s32 	%p12, %r607, 0;
	@%p12 bra 	$L__BB0_22;
	ld.global.u32 	%r608, [%rd6+120];
	xor.b32  	%r951, %r951, %r608;
	ld.global.u32 	%r609, [%rd6+124];
	xor.b32  	%r950, %r950, %r609;
	ld.global.u32 	%r610, [%rd6+128];
	xor.b32  	%r949, %r949, %r610;
	ld.global.u32 	%r611, [%rd6+132];
	xor.b32  	%r948, %r948, %r611;
	ld.global.u32 	%r612, [%rd6+136];
	xor.b32  	%r947, %r947, %r612;
$L__BB0_22:
	and.b32  	%r614, %r562, 128;
	setp.eq.s32 	%p13, %r614, 0;
	@%p13 bra 	$L__BB0_24;
	ld.global.u32 	%r615, [%rd6+140];
	xor.b32  	%r951, %r951, %r615;
	ld.global.u32 	%r616, [%rd6+144];
	xor.b32  	%r950, %r950, %r616;
	ld.global.u32 	%r617, [%rd6+148];
	xor.b32  	%r949, %r949, %r617;
	ld.global.u32 	%r618, [%rd6+152];
	xor.b32  	%r948, %r948, %r618;
	ld.global.u32 	%r619, [%rd6+156];
	xor.b32  	%r947, %r947, %r619;
$L__BB0_24:
	and.b32  	%r621, %r562, 256;
	setp.eq.s32 	%p14, %r621, 0;
	@%p14 bra 	$L__BB0_26;
	ld.global.u32 	%r622, [%rd6+160];
	xor.b32  	%r951, %r951, %r622;
	ld.global.u32 	%r623, [%rd6+164];
	xor.b32  	%r950, %r950, %r623;
	ld.global.u32 	%r624, [%rd6+168];
	xor.b32  	%r949, %r949, %r624;
	ld.global.u32 	%r625, [%rd6+172];
	xor.b32  	%r948, %r948, %r625;
	ld.global.u32 	%r626, [%rd6+176];
	xor.b32  	%r947, %r947, %r626;
$L__BB0_26:
	and.b32  	%r628, %r562, 512;
	setp.eq.s32 	%p15, %r628, 0;
	@%p15 bra 	$L__BB0_28;
	ld.global.u32 	%r629, [%rd6+180];
	xor.b32  	%r951, %r951, %r629;
	ld.global.u32 	%r630, [%rd6+184];
	xor.b32  	%r950, %r950, %r630;
	ld.global.u32 	%r631, [%rd6+188];
	xor.b32  	%r949, %r949, %r631;
	ld.global.u32 	%r632, [%rd6+192];
	xor.b32  	%r948, %r948, %r632;
	ld.global.u32 	%r633, [%rd6+196];
	xor.b32  	%r947, %r947, %r633;
$L__BB0_28:
	and.b32  	%r635, %r562, 1024;
	setp.eq.s32 	%p16, %r635, 0;
	@%p16 bra 	$L__BB0_30;
	ld.global.u32 	%r636, [%rd6+200];
	xor.b32  	%r951, %r951, %r636;
	ld.global.u32 	%r637, [%rd6+204];
	xor.b32  	%r950, %r950, %r637;
	ld.global.u32 	%r638, [%rd6+208];
	xor.b32  	%r949, %r949, %r638;
	ld.global.u32 	%r639, [%rd6+212];
	xor.b32  	%r948, %r948, %r639;
	ld.global.u32 	%r640, [%rd6+216];
	xor.b32  	%r947, %r947, %r640;
$L__BB0_30:
	and.b32  	%r642, %r562, 2048;
	setp.eq.s32 	%p17, %r642, 0;
	@%p17 bra 	$L__BB0_32;
	ld.global.u32 	%r643, [%rd6+220];
	xor.b32  	%r951, %r951, %r643;
	ld.global.u32 	%r644, [%rd6+224];
	xor.b32  	%r950, %r950, %r644;
	ld.global.u32 	%r645, [%rd6+228];
	xor.b32  	%r949, %r949, %r645;
	ld.global.u32 	%r646, [%rd6+232];
	xor.b32  	%r948, %r948, %r646;
	ld.global.u32 	%r647, [%rd6+236];
	xor.b32  	%r947, %r947, %r647;
$L__BB0_32:
	and.b32  	%r649, %r562, 4096;
	setp.eq.s32 	%p18, %r649, 0;
	@%p18 bra 	$L__BB0_34;
	ld.global.u32 	%r650, [%rd6+240];
	xor.b32  	%r951, %r951, %r650;
	ld.global.u32 	%r651, [%rd6+244];
	xor.b32  	%r950, %r950, %r651;
	ld.global.u32 	%r652, [%rd6+248];
	xor.b32  	%r949, %r949, %r652;
	ld.global.u32 	%r653, [%rd6+252];
	xor.b32  	%r948, %r948, %r653;
	ld.global.u32 	%r654, [%rd6+256];
	xor.b32  	%r947, %r947, %r654;
$L__BB0_34:
	and.b32  	%r656, %r562, 8192;
	setp.eq.s32 	%p19, %r656, 0;
	@%p19 bra 	$L__BB0_36;
	ld.global.u32 	%r657, [%rd6+260];
	xor.b32  	%r951, %r951, %r657;
	ld.global.u32 	%r658, [%rd6+264];
	xor.b32  	%r950, %r950, %r658;
	ld.global.u32 	%r659, [%rd6+268];
	xor.b32  	%r949, %r949, %r659;
	ld.global.u32 	%r660, [%rd6+272];
	xor.b32  	%r948, %r948, %r660;
	ld.global.u32 	%r661, [%rd6+276];
	xor.b32  	%r947, %r947, %r661;
$L__BB0_36:
	and.b32  	%r663, %r562, 16384;
	setp.eq.s32 	%p20, %r663, 0;
	@%p20 bra 	$L__BB0_38;
	ld.global.u32 	%r664, [%rd6+280];
	xor.b32  	%r951, %r951, %r664;
	ld.global.u32 	%r665, [%rd6+284];
	xor.b32  	%r950, %r950, %r665;
	ld.global.u32 	%r666, [%rd6+288];
	xor.b32  	%r949, %r949, %r666;
	ld.global.u32 	%r667, [%rd6+292];
	xor.b32  	%r948, %r948, %r667;
	ld.global.u32 	%r668, [%rd6+296];
	xor.b32  	%r947, %r947, %r668;
$L__BB0_38:
	and.b32  	%r670, %r562, 32768;
	setp.eq.s32 	%p21, %r670, 0;
	@%p21 bra 	$L__BB0_40;
	ld.global.u32 	%r671, [%rd6+300];
	xor.b32  	%r951, %r951, %r671;
	ld.global.u32 	%r672, [%rd6+304];
	xor.b32  	%r950, %r950, %r672;
	ld.global.u32 	%r673, [%rd6+308];
	xor.b32  	%r949, %r949, %r673;
	ld.global.u32 	%r674, [%rd6+312];
	xor.b32  	%r948, %r948, %r674;
	ld.global.u32 	%r675, [%rd6+316];
	xor.b32  	%r947, %r947, %r675;
$L__BB0_40:
	add.s32 	%r946, %r946, 16;
	setp.ne.s32 	%p22, %r946, 32;
	@%p22 bra 	$L__BB0_8;
	mad.lo.s32 	%r676, %r940, -31, %r19;
	add.s32 	%r940, %r676, 1;
	setp.ne.s32 	%p23, %r940, 5;
	@%p23 bra 	$L__BB0_7;
	st.local.u32 	[%rd1+4], %r951;
	st.local.v2.u32 	[%rd1+8], {%r950, %r949};
	st.local.v2.u32 	[%rd1+16], {%r948, %r947};
	setp.eq.s64 	%p24, %rd4, 1;
	@%p24 bra 	$L__BB0_117;
	mov.b32 	%r947, 0;
	mov.u32 	%r1040, %r947;
	mov.u32 	%r1041, %r947;
	mov.u32 	%r950, %r947;
	mov.u32 	%r951, %r947;
	mov.u32 	%r1032, %r947;
$L__BB0_44:
	mul.wide.u32 	%rd18, %r1032, 4;
	add.s64 	%rd19, %rd1, %rd18;
	ld.local.u32 	%r194, [%rd19+4];
	shl.b32 	%r195, %r1032, 5;
	mov.b32 	%r1038, 0;
$L__BB0_45:
	.pragma "nounroll";
	shr.u32 	%r679, %r194, %r1038;
	and.b32  	%r680, %r679, 1;
	setp.eq.b32 	%p25, %r680, 1;
	not.pred 	%p26, %p25;
	add.s32 	%r681, %r195, %r1038;
	mul.lo.s32 	%r682, %r681, 5;
	mul.wide.u32 	%rd20, %r682, 4;
	add.s64 	%rd7, %rd5, %rd20;
	@%p26 bra 	$L__BB0_47;
	ld.global.u32 	%r683, [%rd7];
	xor.b32  	%r951, %r951, %r683;
	ld.global.u32 	%r684, [%rd7+4];
	xor.b32  	%r950, %r950, %r684;
	ld.global.u32 	%r685, [%rd7+8];
	xor.b32  	%r1041, %r1041, %r685;
	ld.global.u32 	%r686, [%rd7+12];
	xor.b32  	%r1040, %r1040, %r686;
	ld.global.u32 	%r687, [%rd7+16];
	xor.b32  	%r947, %r947, %r687;
$L__BB0_47:
	and.b32  	%r689, %r679, 2;
	setp.eq.s32 	%p27, %r689, 0;
	@%p27 bra 	$L__BB0_49;
	ld.global.u32 	%r690, [%rd7+20];
	xor.b32  	%r951, %r951, %r690;
	ld.global.u32 	%r691, [%rd7+24];
	xor.b32  	%r950, %r950, %r691;
	ld.global.u32 	%r692, [%rd7+28];
	xor.b32  	%r1041, %r1041, %r692;
	ld.global.u32 	%r693, [%rd7+32];
	xor.b32  	%r1040, %r1040, %r693;
	ld.global.u32 	%r694, [%rd7+36];
	xor.b32  	%r947, %r947, %r694;
$L__BB0_49:
	and.b32  	%r696, %r679, 4;
	setp.eq.s32 	%p28, %r696, 0;
	@%p28 bra 	$L__BB0_51;
	ld.global.u32 	%r697, [%rd7+40];
	xor.b32  	%r951, %r951, %r697;
	ld.global.u32 	%r698, [%rd7+44];
	xor.b32  	%r950, %r950, %r698;
	ld.global.u32 	%r699, [%rd7+48];
	xor.b32  	%r1041, %r1041, %r699;
	ld.global.u32 	%r700, [%rd7+52];
	xor.b32  	%r1040, %r1040, %r700;
	ld.global.u32 	%r701, [%rd7+56];
	xor.b32  	%r947, %r947, %r701;
$L__BB0_51:
	and.b32  	%r703, %r679, 8;
	setp.eq.s32 	%p29, %r703, 0;
	@%p29 bra 	$L__BB0_53;
	ld.global.u32 	%r704, [%rd7+60];
	xor.b32  	%r951, %r951, %r704;
	ld.global.u32 	%r705, [%rd7+64];
	xor.b32  	%r950, %r950, %r705;
	ld.global.u32 	%r706, [%rd7+68];
	xor.b32  	%r1041, %r1041, %r706;
	ld.global.u32 	%r707, [%rd7+72];
	xor.b32  	%r1040, %r1040, %r707;
	ld.global.u32 	%r708, [%rd7+76];
	xor.b32  	%r947, %r947, %r708;
$L__BB0_53:
	and.b32  	%r710, %r679, 16;
	setp.eq.s32 	%p30, %r710, 0;
	@%p30 bra 	$L__BB0_55;
	ld.global.u32 	%r711, [%rd7+80];
	xor.b32  	%r951, %r951, %r711;
	ld.global.u32 	%r712, [%rd7+84];
	xor.b32  	%r950, %r950, %r712;
	ld.global.u32 	%r713, [%rd7+88];
	xor.b32  	%r1041, %r1041, %r713;
	ld.global.u32 	%r714, [%rd7+92];
	xor.b32  	%r1040, %r1040, %r714;
	ld.global.u32 	%r715, [%rd7+96];
	xor.b32  	%r947, %r947, %r715;
$L__BB0_55:
	and.b32  	%r717, %r679, 32;
	setp.eq.s32 	%p31, %r717, 0;
	@%p31 bra 	$L__BB0_57;
	ld.global.u32 	%r718, [%rd7+100];
	xor.b32  	%r951, %r951, %r718;
	ld.global.u32 	%r719, [%rd7+104];
	xor.b32  	%r950, %r950, %r719;
	ld.global.u32 	%r720, [%rd7+108];
	xor.b32  	%r1041, %r1041, %r720;
	ld.global.u32 	%r721, [%rd7+112];
	xor.b32  	%r1040, %r1040, %r721;
	ld.global.u32 	%r722, [%rd7+116];
	xor.b32  	%r947, %r947, %r722;
$L__BB0_57:
	and.b32  	%r724, %r679, 64;
	setp.eq.s32 	%p32, %r724, 0;
	@%p32 bra 	$L__BB0_59;
	ld.global.u32 	%r725, [%rd7+120];
	xor.b32  	%r951, %r951, %r725;
	ld.global.u32 	%r726, [%rd7+124];
	xor.b32  	%r950, %r950, %r726;
	ld.global.u32 	%r727, [%rd7+128];
	xor.b32  	%r1041, %r1041, %r727;
	ld.global.u32 	%r728, [%rd7+132];
	xor.b32  	%r1040, %r1040, %r728;
	ld.global.u32 	%r729, [%rd7+136];
	xor.b32  	%r947, %r947, %r729;
$L__BB0_59:
	and.b32  	%r731, %r679, 128;
	setp.eq.s32 	%p33, %r731, 0;
	@%p33 bra 	$L__BB0_61;
	ld.global.u32 	%r732, [%rd7+140];
	xor.b32  	%r951, %r951, %r732;
	ld.global.u32 	%r733, [%rd7+144];
	xor.b32  	%r950, %r950, %r733;
	ld.global.u32 	%r734, [%rd7+148];
	xor.b32  	%r1041, %r1041, %r734;
	ld.global.u32 	%r735, [%rd7+152];
	xor.b32  	%r1040, %r1040, %r735;
	ld.global.u32 	%r736, [%rd7+156];
	xor.b32  	%r947, %r947, %r736;
$L__BB0_61:
	and.b32  	%r738, %r679, 256;
	setp.eq.s32 	%p34, %r738, 0;
	@%p34 bra 	$L__BB0_63;
	ld.global.u32 	%r739, [%rd7+160];
	xor.b32  	%r951, %r951, %r739;
	ld.global.u32 	%r740, [%rd7+164];
	xor.b32  	%r950, %r950, %r740;
	ld.global.u32 	%r741, [%rd7+168];
	xor.b32  	%r1041, %r1041, %r741;
	ld.global.u32 	%r742, [%rd7+172];
	xor.b32  	%r1040, %r1040, %r742;
	ld.global.u32 	%r743, [%rd7+176];
	xor.b32  	%r947, %r947, %r743;
$L__BB0_63:
	and.b32  	%r745, %r679, 512;
	setp.eq.s32 	%p35, %r745, 0;
	@%p35 bra 	$L__BB0_65;
	ld.global.u32 	%r746, [%rd7+180];
	xor.b32  	%r951, %r951, %r746;
	ld.global.u32 	%r747, [%rd7+184];
	xor.b32  	%r950, %r950, %r747;
	ld.global.u32 	%r748, [%rd7+188];
	xor.b32  	%r1041, %r1041, %r748;
	ld.global.u32 	%r749, [%rd7+192];
	xor.b32  	%r1040, %r1040, %r749;
	ld.global.u32 	%r750, [%rd7+196];
	xor.b32  	%r947, %r947, %r750;
$L__BB0_65:
	and.b32  	%r752, %r679, 1024;
	setp.eq.s32 	%p36, %r752, 0;
	@%p36 bra 	$L__BB0_67;
	ld.global.u32 	%r753, [%rd7+200];
	xor.b32  	%r951, %r951, %r753;
	ld.global.u32 	%r754, [%rd7+204];
	xor.b32  	%r950, %r950, %r754;
	ld.global.u32 	%r755, [%rd7+208];
	xor.b32  	%r1041, %r1041, %r755;
	ld.global.u32 	%r756, [%rd7+212];
	xor.b32  	%r1040, %r1040, %r756;
	ld.global.u32 	%r757, [%rd7+216];
	xor.b32  	%r947, %r947, %r757;
$L__BB0_67:
	and.b32  	%r759, %r679, 2048;
	setp.eq.s32 	%p37, %r759, 0;
	@%p37 bra 	$L__BB0_69;
	ld.global.u32 	%r760, [%rd7+220];
	xor.b32  	%r951, %r951, %r760;
	ld.global.u32 	%r761, [%rd7+224];
	xor.b32  	%r950, %r950, %r761;
	ld.global.u32 	%r762, [%rd7+228];
	xor.b32  	%r1041, %r1041, %r762;
	ld.global.u32 	%r763, [%rd7+232];
	xor.b32  	%r1040, %r1040, %r763;
	ld.global.u32 	%r764, [%rd7+236];
	xor.b32  	%r947, %r947, %r764;
$L__BB0_69:
	and.b32  	%r766, %r679, 4096;
	setp.eq.s32 	%p38, %r766, 0;
	@%p38 bra 	$L__BB0_71;
	ld.global.u32 	%r767, [%rd7+240];
	xor.b32  	%r951, %r951, %r767;
	ld.global.u32 	%r768, [%rd7+244];
	xor.b32  	%r950, %r950, %r768;
	ld.global.u32 	%r769, [%rd7+248];
	xor.b32  	%r1041, %r1041, %r769;
	ld.global.u32 	%r770, [%rd7+252];
	xor.b32  	%r1040, %r1040, %r770;
	ld.global.u32 	%r771, [%rd7+256];
	xor.b32  	%r947, %r947, %r771;
$L__BB0_71:
	and.b32  	%r773, %r679, 8192;
	setp.eq.s32 	%p39, %r773, 0;
	@%p39 bra 	$L__BB0_73;
	ld.global.u32 	%r774, [%rd7+260];
	xor.b32  	%r951, %r951, %r774;
	ld.global.u32 	%r775, [%rd7+264];
	xor.b32  	%r950, %r950, %r775;
	ld.global.u32 	%r776, [%rd7+268];
	xor.b32  	%r1041, %r1041, %r776;
	ld.global.u32 	%r777, [%rd7+272];
	xor.b32  	%r1040, %r1040, %r777;
	ld.global.u32 	%r778, [%rd7+276];
	xor.b32  	%r947, %r947, %r778;
$L__BB0_73:
	and.b32  	%r780, %r679, 16384;
	setp.eq.s32 	%p40, %r780, 0;
	@%p40 bra 	$L__BB0_75;
	ld.global.u32 	%r781, [%rd7+280];
	xor.b32  	%r951, %r951, %r781;
	ld.global.u32 	%r782, [%rd7+284];
	xor.b32  	%r950, %r950, %r782;
	ld.global.u32 	%r783, [%rd7+288];
	xor.b32  	%r1041, %r1041, %r783;
	ld.global.u32 	%r784, [%rd7+292];
	xor.b32  	%r1040, %r1040, %r784;
	ld.global.u32 	%r785, [%rd7+296];
	xor.b32  	%r947, %r947, %r785;
$L__BB0_75:
	and.b32  	%r787, %r679, 32768;
	setp.eq.s32 	%p41, %r787, 0;
	@%p41 bra 	$L__BB0_77;
	ld.global.u32 	%r788, [%rd7+300];
	xor.b32  	%r951, %r951, %r788;
	ld.global.u32 	%r789, [%rd7+304];
	xor.b32  	%r950, %r950, %r789;
	ld.global.u32 	%r790, [%rd7+308];
	xor.b32  	%r1041, %r1041, %r790;
	ld.global.u32 	%r791, [%rd7+312];
	xor.b32  	%r1040, %r1040, %r791;
	ld.global.u32 	%r792, [%rd7+316];
	xor.b32  	%r947, %r947, %r792;
$L__BB0_77:
	add.s32 	%r1038, %r1038, 16;
	setp.ne.s32 	%p42, %r1038, 32;
	@%p42 bra 	$L__BB0_45;
	mad.lo.s32 	%r793, %r1032, -31, %r195;
	add.s32 	%r1032, %r793, 1;
	setp.ne.s32 	%p43, %r1032, 5;
	@%p43 bra 	$L__BB0_44;
	st.local.u32 	[%rd1+4], %r951;
	st.local.v2.u32 	[%rd1+8], {%r950, %r1041};
	st.local.v2.u32 	[%rd1+16], {%r1040, %r947};
	setp.ne.s64 	%p44, %rd4, 3;
	@%p44 bra 	$L__BB0_117;
	mov.b32 	%r947, 0;
	mov.u32 	%r1132, %r947;
	mov.u32 	%r1133, %r947;
	mov.u32 	%r950, %r947;
	mov.u32 	%r951, %r947;
	mov.u32 	%r1124, %r947;
$L__BB0_81:
	mul.wide.u32 	%rd21, %r1124, 4;
	add.s64 	%rd22, %rd1, %rd21;
	ld.local.u32 	%r370, [%rd22+4];
	shl.b32 	%r371, %r1124, 5;
	mov.b32 	%r1130, 0;
$L__BB0_82:
	.pragma "nounroll";
	shr.u32 	%r796, %r370, %r1130;
	and.b32  	%r797, %r796, 1;
	setp.eq.b32 	%p45, %r797, 1;
	not.pred 	%p46, %p45;
	add.s32 	%r798, %r371, %r1130;
	mul.lo.s32 	%r799, %r798, 5;
	mul.wide.u32 	%rd23, %r799, 4;
	add.s64 	%rd8, %rd5, %rd23;
	@%p46 bra 	$L__BB0_84;
	ld.global.u32 	%r800, [%rd8];
	xor.b32  	%r951, %r951, %r800;
	ld.global.u32 	%r801, [%rd8+4];
	xor.b32  	%r950, %r950, %r801;
	ld.global.u32 	%r802, [%rd8+8];
	xor.b32  	%r1133, %r1133, %r802;
	ld.global.u32 	%r803, [%rd8+12];
	xor.b32  	%r1132, %r1132, %r803;
	ld.global.u32 	%r804, [%rd8+16];
	xor.b32  	%r947, %r947, %r804;
$L__BB0_84:
	and.b32  	%r806, %r796, 2;
	setp.eq.s32 	%p47, %r806, 0;
	@%p47 bra 	$L__BB0_86;
	ld.global.u32 	%r807, [%rd8+20];
	xor.b32  	%r951, %r951, %r807;
	ld.global.u32 	%r808, [%rd8+24];
	xor.b32  	%r950, %r950, %r808;
	ld.global.u32 	%r809, [%rd8+28];
	xor.b32  	%r1133, %r1133, %r809;
	ld.global.u32 	%r810, [%rd8+32];
	xor.b32  	%r1132, %r1132, %r810;
	ld.global.u32 	%r811, [%rd8+36];
	xor.b32  	%r947, %r947, %r811;
$L__BB0_86:
	and.b32  	%r813, %r796, 4;
	setp.eq.s32 	%p48, %r813, 0;
	@%p48 bra 	$L__BB0_88;
	ld.global.u32 	%r814, [%rd8+40];
	xor.b32  	%r951, %r951, %r814;
	ld.global.u32 	%r815, [%rd8+44];
	xor.b32  	%r950, %r950, %r815;
	ld.global.u32 	%r816, [%rd8+48];
	xor.b32  	%r1133, %r1133, %r816;
	ld.global.u32 	%r817, [%rd8+52];
	xor.b32  	%r1132, %r1132, %r817;
	ld.global.u32 	%r818, [%rd8+56];
	xor.b32  	%r947, %r947, %r818;
$L__BB0_88:
	and.b32  	%r820, %r796, 8;
	setp.eq.s32 	%p49, %r820, 0;
	@%p49 bra 	$L__BB0_90;
	ld.global.u32 	%r821, [%rd8+60];
	xor.b32  	%r951, %r951, %r821;
	ld.global.u32 	%r822, [%rd8+64];
	xor.b32  	%r950, %r950, %r822;
	ld.global.u32 	%r823, [%rd8+68];
	xor.b32  	%r1133, %r1133, %r823;
	ld.global.u32 	%r824, [%rd8+72];
	xor.b32  	%r1132, %r1132, %r824;
	ld.global.u32 	%r825, [%rd8+76];
	xor.b32  	%r947, %r947, %r825;
$L__BB0_90:
	and.b32  	%r827, %r796, 16;
	setp.eq.s32 	%p50, %r827, 0;
	@%p50 bra 	$L__BB0_92;
	ld.global.u32 	%r828, [%rd8+80];
	xor.b32  	%r951, %r951, %r828;
	ld.global.u32 	%r829, [%rd8+84];
	xor.b32  	%r950, %r950, %r829;
	ld.global.u32 	%r830, [%rd8+88];
	xor.b32  	%r1133, %r1133, %r830;
	ld.global.u32 	%r831, [%rd8+92];
	xor.b32  	%r1132, %r1132, %r831;
	ld.global.u32 	%r832, [%rd8+96];
	xor.b32  	%r947, %r947, %r832;
$L__BB0_92:
	and.b32  	%r834, %r796, 32;
	setp.eq.s32 	%p51, %r834, 0;
	@%p51 bra 	$L__BB0_94;
	ld.global.u32 	%r835, [%rd8+100];
	xor.b32  	%r951, %r951, %r835;
	ld.global.u32 	%r836, [%rd8+104];
	xor.b32  	%r950, %r950, %r836;
	ld.global.u32 	%r837, [%rd8+108];
	xor.b32  	%r1133, %r1133, %r837;
	ld.global.u32 	%r838, [%rd8+112];
	xor.b32  	%r1132, %r1132, %r838;
	ld.global.u32 	%r839, [%rd8+116];
	xor.b32  	%r947, %r947, %r839;
$L__BB0_94:
	and.b32  	%r841, %r796, 64;
	setp.eq.s32 	%p52, %r841, 0;
	@%p52 bra 	$L__BB0_96;
	ld.global.u32 	%r842, [%rd8+120];
	xor.b32  	%r951, %r951, %r842;
	ld.global.u32 	%r843, [%rd8+124];
	xor.b32  	%r950, %r950, %r843;
	ld.global.u32 	%r844, [%rd8+128];
	xor.b32  	%r1133, %r1133, %r844;
	ld.global.u32 	%r845, [%rd8+132];
	xor.b32  	%r1132, %r1132, %r845;
	ld.global.u32 	%r846, [%rd8+136];
	xor.b32  	%r947, %r947, %r846;
$L__BB0_96:
	and.b32  	%r848, %r796, 128;
	setp.eq.s32 	%p53, %r848, 0;
	@%p53 bra 	$L__BB0_98;
	ld.global.u32 	%r849, [%rd8+140];
	xor.b32  	%r951, %r951, %r849;
	ld.global.u32 	%r850, [%rd8+144];
	xor.b32  	%r950, %r950, %r850;
	ld.global.u32 	%r851, [%rd8+148];
	xor.b32  	%r1133, %r1133, %r851;
	ld.global.u32 	%r852, [%rd8+152];
	xor.b32  	%r1132, %r1132, %r852;
	ld.global.u32 	%r853, [%rd8+156];
	xor.b32  	%r947, %r947, %r853;
$L__BB0_98:
	and.b32  	%r855, %r796, 256;
	setp.eq.s32 	%p54, %r855, 0;
	@%p54 bra 	$L__BB0_100;
	ld.global.u32 	%r856, [%rd8+160];
	xor.b32  	%r951, %r951, %r856;
	ld.global.u32 	%r857, [%rd8+164];
	xor.b32  	%r950, %r950, %r857;
	ld.global.u32 	%r858, [%rd8+168];
	xor.b32  	%r1133, %r1133, %r858;
	ld.global.u32 	%r859, [%rd8+172];
	xor.b32  	%r1132, %r1132, %r859;
	ld.global.u32 	%r860, [%rd8+176];
	xor.b32  	%r947, %r947, %r860;
$L__BB0_100:
	and.b32  	%r862, %r796, 512;
	setp.eq.s32 	%p55, %r862, 0;
	@%p55 bra 	$L__BB0_102;
	ld.global.u32 	%r863, [%rd8+180];
	xor.b32  	%r951, %r951, %r863;
	ld.global.u32 	%r864, [%rd8+184];
	xor.b32  	%r950, %r950, %r864;
	ld.global.u32 	%r865, [%rd8+188];
	xor.b32  	%r1133, %r1133, %r865;
	ld.global.u32 	%r866, [%rd8+192];
	xor.b32  	%r1132, %r1132, %r866;
	ld.global.u32 	%r867, [%rd8+196];
	xor.b32  	%r947, %r947, %r867;
$L__BB0_102:
	and.b32  	%r869, %r796, 1024;
	setp.eq.s32 	%p56, %r869, 0;
	@%p56 bra 	$L__BB0_104;
	ld.global.u32 	%r870, [%rd8+200];
	xor.b32  	%r951, %r951, %r870;
	ld.global.u32 	%r871, [%rd8+204];
	xor.b32  	%r950, %r950, %r871;
	ld.global.u32 	%r872, [%rd8+208];
	xor.b32  	%r1133, %r1133, %r872;
	ld.global.u32 	%r873, [%rd8+212];
	xor.b32  	%r1132, %r1132, %r873;
	ld.global.u32 	%r874, [%rd8+216];
	xor.b32  	%r947, %r947, %r874;
$L__BB0_104:
	and.b32  	%r876, %r796, 2048;
	setp.eq.s32 	%p57, %r876, 0;
	@%p57 bra 	$L__BB0_106;
	ld.global.u32 	%r877, [%rd8+220];
	xor.b32  	%r951, %r951, %r877;
	ld.global.u32 	%r878, [%rd8+224];
	xor.b32  	%r950, %r950, %r878;
	ld.global.u32 	%r879, [%rd8+228];
	xor.b32  	%r1133, %r1133, %r879;
	ld.global.u32 	%r880, [%rd8+232];
	xor.b32  	%r1132, %r1132, %r880;
	ld.global.u32 	%r881, [%rd8+236];
	xor.b32  	%r947, %r947, %r881;
$L__BB0_106:
	and.b32  	%r883, %r796, 4096;
	setp.eq.s32 	%p58, %r883, 0;
	@%p58 bra 	$L__BB0_108;
	ld.global.u32 	%r884, [%rd8+240];
	xor.b32  	%r951, %r951, %r884;
	ld.global.u32 	%r885, [%rd8+244];
	xor.b32  	%r950, %r950, %r885;
	ld.global.u32 	%r886, [%rd8+248];
	xor.b32  	%r1133, %r1133, %r886;
	ld.global.u32 	%r887, [%rd8+252];
	xor.b32  	%r1132, %r1132, %r887;
	ld.global.u32 	%r888, [%rd8+256];
	xor.b32  	%r947, %r947, %r888;
$L__BB0_108:
	and.b32  	%r890, %r796, 8192;
	setp.eq.s32 	%p59, %r890, 0;
	@%p59 bra 	$L__BB0_110;
	ld.global.u32 	%r891, [%rd8+260];
	xor.b32  	%r951, %r951, %r891;
	ld.global.u32 	%r892, [%rd8+264];
	xor.b32  	%r950, %r950, %r892;
	ld.global.u32 	%r893, [%rd8+268];
	xor.b32  	%r1133, %r1133, %r893;
	ld.global.u32 	%r894, [%rd8+272];
	xor.b32  	%r1132, %r1132, %r894;
	ld.global.u32 	%r895, [%rd8+276];
	xor.b32  	%r947, %r947, %r895;
$L__BB0_110:
	and.b32  	%r897, %r796, 16384;
	setp.eq.s32 	%p60, %r897, 0;
	@%p60 bra 	$L__BB0_112;
	ld.global.u32 	%r898, [%rd8+280];
	xor.b32  	%r951, %r951, %r898;
	ld.global.u32 	%r899, [%rd8+284];
	xor.b32  	%r950, %r950, %r899;
	ld.global.u32 	%r900, [%rd8+288];
	xor.b32  	%r1133, %r1133, %r900;
	ld.global.u32 	%r901, [%rd8+292];
	xor.b32  	%r1132, %r1132, %r901;
	ld.global.u32 	%r902, [%rd8+296];
	xor.b32  	%r947, %r947, %r902;
$L__BB0_112:
	and.b32  	%r904, %r796, 32768;
	setp.eq.s32 	%p61, %r904, 0;
	@%p61 bra 	$L__BB0_114;
	ld.global.u32 	%r905, [%rd8+300];
	xor.b32  	%r951, %r951, %r905;
	ld.global.u32 	%r906, [%rd8+304];
	xor.b32  	%r950, %r950, %r906;
	ld.global.u32 	%r907, [%rd8+308];
	xor.b32  	%r1133, %r1133, %r907;
	ld.global.u32 	%r908, [%rd8+312];
	xor.b32  	%r1132, %r1132, %r908;
	ld.global.u32 	%r909, [%rd8+316];
	xor.b32  	%r947, %r947, %r909;
$L__BB0_114:
	add.s32 	%r1130, %r1130, 16;
	setp.ne.s32 	%p62, %r1130, 32;
	@%p62 bra 	$L__BB0_82;
	mad.lo.s32 	%r910, %r1124, -31, %r371;
	add.s32 	%r1124, %r910, 1;
	setp.ne.s32 	%p63, %r1124, 5;
	@%p63 bra 	$L__BB0_81;
	st.local.u32 	[%rd1+4], %r951;
	st.local.v2.u32 	[%rd1+8], {%r950, %r1133};
	st.local.v2.u32 	[%rd1+16], {%r1132, %r947};
$L__BB0_117:
	shr.u64 	%rd27, %rd3, 2;
	add.s32 	%r934, %r934, 1;
	setp.gt.u64 	%p64, %rd3, 3;
	@%p64 bra 	$L__BB0_5;
$L__BB0_118:
	shr.u32 	%r911, %r951, 2;
	xor.b32  	%r912, %r911, %r951;
	shl.b32 	%r913, %r947, 4;
	shl.b32 	%r914, %r912, 1;
	xor.b32  	%r915, %r914, %r913;
	xor.b32  	%r916, %r915, %r912;
	xor.b32  	%r917, %r916, %r947;
	add.s32 	%r918, %r4, %r917;
	add.s32 	%r919, %r918, 362437;
	cvt.rn.f32.u32 	%f1, %r919;
	fma.rn.f32 	%f2, %f1, 0f2F800000, 0f2F000000;
	shr.u32 	%r920, %r950, 2;
	xor.b32  	%r921, %r920, %r950;
	shl.b32 	%r922, %r917, 4;
	shl.b32 	%r923, %r921, 1;
	xor.b32  	%r924, %r923, %r922;
	xor.b32  	%r925, %r924, %r921;
	xor.b32  	%r926, %r925, %r917;
	add.s32 	%r927, %r4, %r926;
	add.s32 	%r928, %r927, 724874;
	cvt.rn.f32.u32 	%f3, %r928;
	fma.rn.f32 	%f4, %f3, 0f2F800000, 0f2F000000;
	mul.f32 	%f5, %f4, %f4;
	fma.rn.f32 	%f6, %f2, %f2, %f5;
	setp.gtu.f32 	%p65, %f6, 0f3F800000;
	@%p65 bra 	$L__BB0_120;
	atom.shared.add.u32 	%r929, [_ZZ11estimate_piPiiyE12shared_count], 1;
$L__BB0_120:
	setp.ne.s32 	%p66, %r1, 0;
	bar.sync 	0;
	@%p66 bra 	$L__BB0_122;
	ld.shared.u32 	%r930, [_ZZ11estimate_piPiiyE12shared_count];
	cvta.to.global.u64 	%rd24, %rd10;
	mul.wide.u32 	%rd25, %r2, 4;
	add.s64 	%rd26, %rd24, %rd25;
	st.global.u32 	[%rd26], %r930;
$L__BB0_122:
	ret;

}


// ===== COMPILED SASS (sm_100) =====

	.target	sm_100

	.elftype	@"ET_EXEC"


//--------------------- .note.nv.tkinfo           --------------------------
	.section	.note.nv.tkinfo,"",@"SHT_NOTE"
	.sectionflags	@"SHF_NOTE_NV_TKINFO"
	.tkinfo
        /*0018*/ 	.word	0x00000002
        /*0030*/ 	.string	""
        /*0030*/ 	.string	"ptxas"
        /*0030*/ 	.string	"Cuda compilation tools, release 13.0, V13.0.88"
        /*0030*/ 	.string	"Build cuda_13.0.r13.0/compiler.36424714_0"
        /*0030*/ 	.string	"-arch sm_100 -m 64 "



//--------------------- .note.nv.cuinfo           --------------------------
	.section	.note.nv.cuinfo,"",@"SHT_NOTE"
	.sectionflags	@"SHF_NOTE_NV_CUINFO"
        /*0018*/ 	.short	0x0002
        /*001a*/ 	.short	0x0064
        /*001c*/ 	.short	0x0082
	.zero		2


//--------------------- .nv.info                  --------------------------
	.section	.nv.info,"",@"SHT_CUDA_INFO"
	.align	4


	//----- nvinfo : EIATTR_REGCOUNT
	.align		4
        /*0000*/ 	.byte	0x04, 0x2f
        /*0002*/ 	.short	(.L_10 - .L_9)
	.align		4
.L_9:
        /*0004*/ 	.word	index@(_Z11estimate_piPiiy)
        /*0008*/ 	.word	0x0000001f


	//----- nvinfo : EIATTR_FRAME_SIZE
	.align		4
.L_10:
        /*000c*/ 	.byte	0x04, 0x11
        /*000e*/ 	.short	(.L_12 - .L_11)
	.align		4
.L_11:
        /*0010*/ 	.word	index@(_Z11estimate_piPiiy)
        /*0014*/ 	.word	0x00000030


	//----- nvinfo : EIATTR_MIN_STACK_SIZE
	.align		4
.L_12:
        /*0018*/ 	.byte	0x04, 0x12
        /*001a*/ 	.short	(.L_14 - .L_13)
	.align		4
.L_13:
        /*001c*/ 	.word	index@(_Z11estimate_piPiiy)
        /*0020*/ 	.word	0x00000030
.L_14:


//--------------------- .nv.compat                --------------------------
	.section	.nv.compat,"",@"SHT_CUDA_COMPAT_INFO"
	.align	4
        /*0000*/ 	.byte	0x02, 0x09, 0x00, 0x00, 0x02, 0x02, 0x01, 0x00, 0x02, 0x05, 0x05, 0x00, 0x03, 0x07, 0x01, 0x01
        /*0010*/ 	.byte	0x02, 0x03, 0x00, 0x00, 0x02, 0x06, 0x01, 0x00, 0x04, 0x0b, 0x08, 0x00, 0x01, 0x00, 0x00, 0x00
        /*0020*/ 	.byte	0x00, 0x00, 0x00, 0x00


//--------------------- .nv.info._Z11estimate_piPiiy --------------------------
	.section	.nv.info._Z11estimate_piPiiy,"",@"SHT_CUDA_INFO"
	.sectionflags	@""
	.align	4


	//----- nvinfo : EIATTR_CUDA_API_VERSION
	.align		4
        /*0000*/ 	.byte	0x04, 0x37
        /*0002*/ 	.short	(.L_16 - .L_15)
.L_15:
        /*0004*/ 	.word	0x00000082


	//----- nvinfo : EIATTR_KPARAM_INFO
	.align		4
.L_16:
        /*0008*/ 	.byte	0x04, 0x17
        /*000a*/ 	.short	(.L_18 - .L_17)
.L_17:
        /*000c*/ 	.word	0x00000000
        /*0010*/ 	.short	0x0002
        /*0012*/ 	.short	0x0010
        /*0014*/ 	.byte	0x00, 0xf0, 0x21, 0x00


	//----- nvinfo : EIATTR_KPARAM_INFO
	.align		4
.L_18:
        /*0018*/ 	.byte	0x04, 0x17
        /*001a*/ 	.short	(.L_20 - .L_19)
.L_19:
        /*001c*/ 	.word	0x00000000
        /*0020*/ 	.short	0x0001
        /*0022*/ 	.short	0x0008
        /*0024*/ 	.byte	0x00, 0xf0, 0x11, 0x00


	//----- nvinfo : EIATTR_KPARAM_INFO
	.align		4
.L_20:
        /*0028*/ 	.byte	0x04, 0x17
        /*002a*/ 	.short	(.L_22 - .L_21)
.L_21:
        /*002c*/ 	.word	0x00000000
        /*0030*/ 	.short	0x0000
        /*0032*/ 	.short	0x0000
        /*0034*/ 	.byte	0x00, 0xf5, 0x21, 0x00


	//----- nvinfo : EIATTR_SPARSE_MMA_MASK
	.align		4
.L_22:
        /*0038*/ 	.byte	0x03, 0x50
        /*003a*/ 	.short	0x0000


	//----- nvinfo : EIATTR_MAXREG_COUNT
	.align		4
        /*003c*/ 	.byte	0x03, 0x1b
        /*003e*/ 	.short	0x00ff


	//----- nvinfo : EIATTR_NUM_BARRIERS
	.align		4
        /*0040*/ 	.byte	0x02, 0x4c
        /*0042*/ 	.byte	0x01
	.zero		1


	//----- nvinfo : EIATTR_MERCURY_ISA_VERSION
	.align		4
        /*0044*/ 	.byte	0x03, 0x5f
        /*0046*/ 	.short	0x0101


	//----- nvinfo : EIATTR_VRC_CTA_INIT_COUNT
	.align		4
        /*0048*/ 	.byte	0x02, 0x4a
	.zero		1
	.zero		1


	//----- nvinfo : EIATTR_EXIT_INSTR_OFFSETS
	.align		4
        /*004c*/ 	.byte	0x04, 0x1c
        /*004e*/ 	.short	(.L_24 - .L_23)


	//   ....[0]....
.L_23:
        /*0050*/ 	.word	0x00002990


	//   ....[1]....
        /*0054*/ 	.word	0x00002a10


	//----- nvinfo : EIATTR_CRS_STACK_SIZE
	.align		4
.L_24:
        /*0058*/ 	.byte	0x04, 0x1e
        /*005a*/ 	.short	(.L_26 - .L_25)
.L_25:
        /*005c*/ 	.word	0x00000000


	//----- nvinfo : EIATTR_CBANK_PARAM_SIZE
	.align		4
.L_26:
        /*0060*/ 	.byte	0x03, 0x19
        /*0062*/ 	.short	0x0018


	//----- nvinfo : EIATTR_PARAM_CBANK
	.align		4
        /*0064*/ 	.byte	0x04, 0x0a
        /*0066*/ 	.short	(.L_28 - .L_27)
	.align		4
.L_27:
        /*0068*/ 	.word	index@(.nv.constant0._Z11estimate_piPiiy)
        /*006c*/ 	.short	0x0380
        /*006e*/ 	.short	0x0018


	//----- nvinfo : EIATTR_SW_WAR
	.align		4
.L_28:
        /*0070*/ 	.byte	0x04, 0x36
        /*0072*/ 	.short	(.L_30 - .L_29)
.L_29:
        /*0074*/ 	.word	0x00000008
.L_30:


//--------------------- .nv.callgraph             --------------------------
	.section	.nv.callgraph,"",@"SHT_CUDA_CALLGRAPH"
	.align	4
	.sectionentsize	8
	.align		4
        /*0000*/ 	.word	0x00000000
	.align		4
        /*0004*/ 	.word	0xffffffff
	.align		4
        /*0008*/ 	.word	0x00000000
	.align		4
        /*000c*/ 	.word	0xfffffffe
	.align		4
        /*0010*/ 	.word	0x00000000
	.align		4
        /*0014*/ 	.word	0xfffffffd
	.align		4
        /*0018*/ 	.word	0x00000000
	.align		4
        /*001c*/ 	.word	0xfffffffc


//--------------------- .nv.constant4             --------------------------
	.section	.nv.constant4,"a",@progbits
	.align	8
	.align		8
.nv.constant4:
        /*0000*/ 	.dword	precalc_xorwow_matrix
	.align		8
        /*0008*/ 	.dword	precalc_xorwow_offset_matrix
	.align		8
        /*0010*/ 	.dword	mrg32k3aM1
	.align		8
        /*0018*/ 	.dword	mrg32k3aM2
	.align		8
        /*0020*/ 	.dword	mrg32k3aM1SubSeq
	.align		8
        /*0028*/ 	.dword	mrg32k3aM2SubSeq
	.align		8
        /*0030*/ 	.dword	mrg32k3aM1Seq
	.align		8
        /*0038*/ 	.dword	mrg32k3aM2Seq


//--------------------- .nv.constant3             --------------------------
	.section	.nv.constant3,"a",@progbits
	.align	8
.nv.constant3:
	.type		__cr_lgamma_table,@object
	.size		__cr_lgamma_table,(.L_8 - __cr_lgamma_table)
__cr_lgamma_table:
        /*0000*/ 	.byte	0x00, 0x00, 0x00, 0x00, 0x00, 0x00, 0x00, 0x00, 0x00, 0x00, 0x00, 0x00, 0x00, 0x00, 0x00, 0x00
        /*0010*/ 	.byte	0xef, 0x39, 0xfa, 0xfe, 0x42, 0x2e, 0xe6, 0x3f, 0x02, 0x20, 0x2a, 0xfa, 0x0b, 0xab, 0xfc, 0x3f
        /*0020*/ 	.byte	0xf9, 0x2c, 0x92, 0x7c, 0xa7, 0x6c, 0x09, 0x40, 0xc9, 0x79, 0x44, 0x3c, 0x64, 0x26, 0x13, 0x40
        /*0030*/ 	.byte	0xca, 0x01, 0xcf, 0x3a, 0x27, 0x51, 0x1a, 0x40, 0x30, 0xcc, 0x2d, 0xf3, 0xe1, 0x0c, 0x21, 0x40
        /*0040*/ 	.byte	0x0d, 0xb7, 0xfc, 0x82, 0x8e, 0x35, 0x25, 0x40
.L_8:


//--------------------- .text._Z11estimate_piPiiy --------------------------
	.section	.text._Z11estimate_piPiiy,"ax",@progbits
	.align	128
        .global         _Z11estimate_piPiiy
        .type           _Z11estimate_piPiiy,@function
        .size           _Z11estimate_piPiiy,(.L_x_14 - _Z11estimate_piPiiy)
        .other          _Z11estimate_piPiiy,@"STO_CUDA_ENTRY STV_DEFAULT"
_Z11estimate_piPiiy:
.text._Z11estimate_piPiiy:
[----:B------:R-:W0:Y:S01]  /*0000*/  LDC R1, c[0x0][0x37c] ;  /* 0x0000df00ff017b82 */ /* 0x000e220000000800 */
[----:B------:R-:W1:Y:S01]  /*0010*/  S2R R11, SR_TID.X ;  /* 0x00000000000b7919 */ /* 0x000e620000002100 */
[----:B------:R-:W2:Y:S01]  /*0020*/  LDCU UR4, c[0x0][0x360] ;  /* 0x00006c00ff0477ac */ /* 0x000ea20008000800 */
[----:B------:R-:W-:Y:S01]  /*0030*/  BSSY.RECONVERGENT B0, `(.L_x_0) ;  /* 0x0000292000007945 */ /* 0x000fe20003800200 */
[----:B0-----:R-:W-:Y:S01]  /*0040*/  VIADD R1, R1, 0xffffffd0 ;  /* 0xffffffd001017836 */ /* 0x001fe20000000000 */
[----:B------:R-:W2:Y:S01]  /*0050*/  S2R R10, SR_CTAID.X ;  /* 0x00000000000a7919 */ /* 0x000ea20000002500 */
[----:B------:R-:W0:Y:S01]  /*0060*/  LDCU UR5, c[0x0][0x388] ;  /* 0x00007100ff0577ac */ /* 0x000e220008000800 */
[----:B------:R-:W3:Y:S01]  /*0070*/  LDCU.64 UR6, c[0x0][0x358] ;  /* 0x00006b00ff0677ac */ /* 0x000ee20008000a00 */
[----:B-1----:R-:W-:Y:S01]  /*0080*/  ISETP.NE.AND P0, PT, R11, RZ, PT ;  /* 0x000000ff0b00720c */ /* 0x002fe20003f05270 */
[----:B--2---:R-:W-:-:S12]  /*0090*/  IMAD R11, R10, UR4, R11 ;  /* 0x000000040a0b7c24 */ /* 0x004fd8000f8e020b */
[----:B------:R-:W1:Y:S01]  /*00a0*/  @!P0 S2R R3, SR_CgaCtaId ;  /* 0x0000000000038919 */ /* 0x000e620000008800 */
[----:B------:R-:W-:-:S04]  /*00b0*/  @!P0 MOV R0, 0x400 ;  /* 0x0000040000008802 */ /* 0x000fc80000000f00 */
[----:B-1----:R-:W-:-:S05]  /*00c0*/  @!P0 LEA R0, R3, R0, 0x18 ;  /* 0x0000000003008211 */ /* 0x002fca00078ec0ff */
[----:B------:R1:W-:Y:S01]  /*00d0*/  @!P0 STS [R0], RZ ;  /* 0x000000ff00008388 */ /* 0x0003e20000000800 */
[----:B------:R-:W-:Y:S01]  /*00e0*/  BAR.SYNC.DEFER_BLOCKING 0x0 ;  /* 0x0000000000007b1d */ /* 0x000fe20000010000 */
[----:B0-----:R-:W-:-:S13]  /*00f0*/  ISETP.GE.AND P0, PT, R11, UR5, PT ;  /* 0x000000050b007c0c */ /* 0x001fda000bf06270 */
[----:B-1-3--:R-:W-:Y:S05]  /*0100*/  @P0 BRA `(.L_x_1) ;  /* 0x0000002800100947 */ /* 0x00afea0003800000 */
[----:B------:R-:W0:Y:S01]  /*0110*/  LDC.64 R2, c[0x0][0x390] ;  /* 0x0000e400ff027b82 */ /* 0x000e220000000a00 */
[----:B------:R-:W-:Y:S01]  /*0120*/  ISETP.NE.AND P0, PT, R11, RZ, PT ;  /* 0x000000ff0b00720c */ /* 0x000fe20003f05270 */
[----:B------:R-:W-:Y:S01]  /*0130*/  BSSY.RECONVERGENT B1, `(.L_x_2) ;  /* 0x0000260000017945 */ /* 0x000fe20003800200 */
[----:B0-----:R-:W-:Y:S02]  /*0140*/  LOP3.LUT R0, R2, 0xaad26b49, RZ, 0x3c, !PT ;  /* 0xaad26b4902007812 */ /* 0x001fe400078e3cff */
[----:B------:R-:W-:-:S03]  /*0150*/  LOP3.LUT R2, R3, 0xf7dcefdd, RZ, 0x3c, !PT ;  /* 0xf7dcefdd03027812 */ /* 0x000fc600078e3cff */
[----:B------:R-:W-:Y:S02]  /*0160*/  IMAD R0, R0, 0x4182bed5, RZ ;  /* 0x4182bed500007824 */ /* 0x000fe400078e02ff */
[----:B------:R-:W-:Y:S02]  /*0170*/  IMAD R9, R2, -0x658354e5, RZ ;  /* 0x9a7cab1b02097824 */ /* 0x000fe400078e02ff */
[C---:B------:R-:W-:Y:S01]  /*0180*/  VIADD R3, R0.reuse, 0x75bcd15 ;  /* 0x075bcd1500037836 */ /* 0x040fe20000000000 */
[C---:B------:R-:W-:Y:S01]  /*0190*/  LOP3.LUT R4, R0.reuse, 0x159a55e5, RZ, 0x3c, !PT ;  /* 0x159a55e500047812 */ /* 0x040fe200078e3cff */
[C---:B------:R-:W-:Y:S01]  /*01a0*/  VIADD R7, R0.reuse, 0x583f19 ;  /* 0x00583f1900077836 */ /* 0x040fe20000000000 */
[----:B------:R-:W-:Y:S01]  /*01b0*/  IADD3 R2, PT, PT, R0, 0x64f0c9, R9 ;  /* 0x0064f0c900027810 */ /* 0x000fe20007ffe009 */
[C---:B------:R-:W-:Y:S01]  /*01c0*/  VIADD R5, R9.reuse, 0x1f123bb5 ;  /* 0x1f123bb509057836 */ /* 0x040fe20000000000 */
[----:B------:R-:W-:-:S03]  /*01d0*/  LOP3.LUT R6, R9, 0x5491333, RZ, 0x3c, !PT ;  /* 0x0549133309067812 */ /* 0x000fc600078e3cff */
[----:B------:R0:W-:Y:S04]  /*01e0*/  STL.64 [R1], R2 ;  /* 0x0000000201007387 */ /* 0x0001e80000100a00 */
[----:B------:R0:W-:Y:S04]  /*01f0*/  STL.64 [R1+0x8], R4 ;  /* 0x0000080401007387 */ /* 0x0001e80000100a00 */
[----:B------:R0:W-:Y:S01]  /*0200*/  STL.64 [R1+0x10], R6 ;  /* 0x0000100601007387 */ /* 0x0001e20000100a00 */
[----:B------:R-:W-:Y:S05]  /*0210*/  @!P0 BRA `(.L_x_3) ;  /* 0x0000002400448947 */ /* 0x000fea0003800000 */
[----:B------:R-:W-:Y:S01]  /*0220*/  SHF.R.S32.HI R12, RZ, 0x1f, R11 ;  /* 0x0000001fff0c7819 */ /* 0x000fe2000001140b */
[----:B0-----:R-:W-:-:S07]  /*0230*/  IMAD.MOV.U32 R2, RZ, RZ, RZ ;  /* 0x000000ffff027224 */ /* 0x001fce00078e00ff */
.L_x_12:
[----:B------:R-:W-:Y:S01]  /*0240*/  LOP3.LUT R0, R11, 0x3, RZ, 0xc0, !PT ;  /* 0x000000030b007812 */ /* 0x000fe200078ec0ff */
[----:B------:R-:W-:Y:S03]  /*0250*/  BSSY.RECONVERGENT B2, `(.L_x_4) ;  /* 0x0000247000027945 */ /* 0x000fe60003800200 */
[----:B------:R-:W-:-:S04]  /*0260*/  ISETP.NE.U32.AND P0, PT, R0, RZ, PT ;  /* 0x000000ff0000720c */ /* 0x000fc80003f05070 */
[----:B------:R-:W-:-:S13]  /*0270*/  ISETP.NE.AND.EX P0, PT, RZ, RZ, PT, P0 ;  /* 0x000000ffff00720c */ /* 0x000fda0003f05300 */
[----:B0-----:R-:W-:Y:S05]  /*0280*/  @!P0 BRA `(.L_x_5) ;  /* 0x00000024000c8947 */ /* 0x001fea0003800000 */
[----:B------:R-:W0:Y:S01]  /*0290*/  LDC.64 R8, c[0x4][RZ] ;  /* 0x01000000ff087b82 */ /* 0x000e220000000a00 */
[----:B------:R-:W-:Y:S01]  /*02a0*/  IMAD.MOV.U32 R0, RZ, RZ, RZ ;  /* 0x000000ffff007224 */ /* 0x000fe200078e00ff */
[----:B------:R-:W-:Y:S02]  /*02b0*/  CS2R R6, SRZ ;  /* 0x0000000000067805 */ /* 0x000fe4000001ff00 */
[----:B------:R-:W-:Y:S01]  /*02c0*/  CS2R R4, SRZ ;  /* 0x0000000000047805 */ /* 0x000fe2000001ff00 */
[----:B------:R-:W-:Y:S02]  /*02d0*/  IMAD.MOV.U32 R3, RZ, RZ, RZ ;  /* 0x000000ffff037224 */ /* 0x000fe400078e00ff */
[----:B0-----:R-:W-:-:S07]  /*02e0*/  IMAD.WIDE.U32 R8, R2, 0xc80, R8 ;  /* 0x00000c8002087825 */ /* 0x001fce00078e0008 */
.L_x_7:
[----:B------:R-:W-:-:S06]  /*02f0*/  IMAD R13, R0, 0x4, R1 ;  /* 0x00000004000d7824 */ /* 0x000fcc00078e0201 */
[----:B------:R-:W5:Y:S01]  /*0300*/  LDL R13, [R13+0x4] ;  /* 0x000004000d0d7983 */ /* 0x000f620000100800 */
[----:B------:R-:W-:-:S05]  /*0310*/  UMOV UR4, URZ ;  /* 0x000000ff00047c82 */ /* 0x000fca0008000000 */
.L_x_6:
[----:B-----5:R-:W-:Y:S01]  /*0320*/  SHF.R.U32.HI R22, RZ, UR4, R13 ;  /* 0x00000004ff167c19 */ /* 0x020fe2000801160d */
[----:B------:R-:W-:-:S03]  /*0330*/  IMAD.SHL.U32 R14, R0, 0x20, RZ ;  /* 0x00000020000e7824 */ /* 0x000fc600078e00ff */
[----:B------:R-:W-:Y:S01]  /*0340*/  LOP3.LUT R15, R22, 0x1, RZ, 0xc0, !PT ;  /* 0x00000001160f7812 */ /* 0x000fe200078ec0ff */
[----:B------:R-:W-:-:S03]  /*0350*/  VIADD R14, R14, UR4 ;  /* 0x000000040e0e7c36 */ /* 0x000fc60008000000 */
[----:B------:R-:W-:Y:S01]  /*0360*/  ISETP.NE.U32.AND P0, PT, R15, 0x1, PT ;  /* 0x000000010f00780c */ /* 0x000fe20003f05070 */
[----:B------:R-:W-:-:S03]  /*0370*/  IMAD R15, R14, 0x5, RZ ;  /* 0x000000050e0f7824 */ /* 0x000fc600078e02ff */
[----:B------:R-:W-:Y:S01]  /*0380*/  R2P PR, R22, 0x7e ;  /* 0x0000007e16007804 */ /* 0x000fe20000000000 */
[----:B------:R-:W-:-:S08]  /*0390*/  IMAD.WIDE.U32 R14, R15, 0x4, R8 ;  /* 0x000000040f0e7825 */ /* 0x000fd000078e0008 */
[----:B------:R-:W2:Y:S04]  /*03a0*/  @!P0 LDG.E R16, desc[UR6][R14.64+0x10] ;  /* 0x000010060e108981 */ /* 0x000ea8000c1e1900 */
[----:B------:R-:W3:Y:S04]  /*03b0*/  @P1 LDG.E R18, desc[UR6][R14.64+0x24] ;  /* 0x000024060e121981 */ /* 0x000ee8000c1e1900 */
[----:B------:R-:W4:Y:S04]  /*03c0*/  @P2 LDG.E R20, desc[UR6][R14.64+0x38] ;  /* 0x000038060e142981 */ /* 0x000f28000c1e1900 */
[----:B------:R-:W4:Y:S04]  /*03d0*/  @P3 LDG.E R24, desc[UR6][R14.64+0x4c] ;  /* 0x00004c060e183981 */ /* 0x000f28000c1e1900 */
[----:B------:R-:W4:Y:S04]  /*03e0*/  @P4 LDG.E R26, desc[UR6][R14.64+0x60] ;  /* 0x000060060e1a4981 */ /* 0x000f28000c1e1900 */
[----:B------:R-:W4:Y:S04]  /*03f0*/  @!P0 LDG.E R17, desc[UR6][R14.64+0x4] ;  /* 0x000004060e118981 */ /* 0x000f28000c1e1900 */
[----:B------:R-:W4:Y:S04]  /*0400*/  @!P0 LDG.E R19, desc[UR6][R14.64+0xc] ;  /* 0x00000c060e138981 */ /* 0x000f28000c1e1900 */
[----:B------:R-:W4:Y:S04]  /*0410*/  @P1 LDG.E R21, desc[UR6][R14.64+0x18] ;  /* 0x000018060e151981 */ /* 0x000f28000c1e1900 */
[----:B------:R-:W4:Y:S04]  /*0420*/  @P3 LDG.E R23, desc[UR6][R14.64+0x40] ;  /* 0x000040060e173981 */ /* 0x000f28000c1e1900 */
[----:B------:R-:W4:Y:S04]  /*0430*/  @P5 LDG.E R25, desc[UR6][R14.64+0x70] ;  /* 0x000070060e195981 */ /* 0x000f28000c1e1900 */
[----:B------:R-:W4:Y:S01]  /*0440*/  @P6 LDG.E R28, desc[UR6][R14.64+0x88] ;  /* 0x000088060e1c6981 */ /* 0x000f22000c1e1900 */
[----:B--2---:R-:W-:-:S03]  /*0450*/  @!P0 LOP3.LUT R7, R7, R16, RZ, 0x3c, !PT ;  /* 0x0000001007078212 */ /* 0x004fc600078e3cff */
[----:B------:R-:W2:Y:S01]  /*0460*/  @!P0 LDG.E R16, desc[UR6][R14.64] ;  /* 0x000000060e108981 */ /* 0x000ea2000c1e1900 */
[----:B---3--:R-:W-:-:S03]  /*0470*/  @P1 LOP3.LUT R7, R7, R18, RZ, 0x3c, !PT ;  /* 0x0000001207071212 */ /* 0x008fc600078e3cff */
[----:B------:R-:W3:Y:S01]  /*0480*/  @!P0 LDG.E R18, desc[UR6][R14.64+0x8] ;  /* 0x000008060e128981 */ /* 0x000ee2000c1e1900 */
[----:B----4-:R-:W-:-:S03]  /*0490*/  @P2 LOP3.LUT R7, R7, R20, RZ, 0x3c, !PT ;  /* 0x0000001407072212 */ /* 0x010fc600078e3cff */
[----:B------:R-:W4:Y:S01]  /*04a0*/  @P1 LDG.E R20, desc[UR6][R14.64+0x14] ;  /* 0x000014060e141981 */ /* 0x000f22000c1e1900 */
[----:B------:R-:W-:-:S03]  /*04b0*/  @P3 LOP3.LUT R7, R7, R24, RZ, 0x3c, !PT ;  /* 0x0000001807073212 */ /* 0x000fc600078e3cff */
[----:B------:R-:W4:Y:S01]  /*04c0*/  @P5 LDG.E R24, desc[UR6][R14.64+0x74] ;  /* 0x000074060e185981 */ /* 0x000f22000c1e1900 */
[----:B------:R-:W-:-:S03]  /*04d0*/  @P4 LOP3.LUT R7, R7, R26, RZ, 0x3c, !PT ;  /* 0x0000001a07074212 */ /* 0x000fc600078e3cff */
[----:B------:R-:W4:Y:S01]  /*04e0*/  @P3 LDG.E R26, desc[UR6][R14.64+0x44] ;  /* 0x000044060e1a3981 */ /* 0x000f22000c1e1900 */
[----:B------:R-:W-:-:S03]  /*04f0*/  @!P0 LOP3.LUT R4, R4, R17, RZ, 0x3c, !PT ;  /* 0x0000001104048212 */ /* 0x000fc600078e3cff */
[----:B------:R-:W4:Y:S01]  /*0500*/  @P1 LDG.E R17, desc[UR6][R14.64+0x20] ;  /* 0x000020060e111981 */ /* 0x000f22000c1e1900 */
[----:B------:R-:W-:-:S03]  /*0510*/  @!P0 LOP3.LUT R6, R6, R19, RZ, 0x3c, !PT ;  /* 0x0000001306068212 */ /* 0x000fc600078e3cff */
[----:B------:R-:W4:Y:S01]  /*0520*/  @P2 LDG.E R19, desc[UR6][R14.64+0x2c] ;  /* 0x00002c060e132981 */ /* 0x000f22000c1e1900 */
[----:B------:R-:W-:-:S03]  /*0530*/  @P1 LOP3.LUT R4, R4, R21, RZ, 0x3c, !PT ;  /* 0x0000001504041212 */ /* 0x000fc600078e3cff */
[----:B------:R-:W4:Y:S01]  /*0540*/  @P2 LDG.E R21, desc[UR6][R14.64+0x34] ;  /* 0x000034060e152981 */ /* 0x000f22000c1e1900 */
[----:B--2---:R-:W-:-:S03]  /*0550*/  @!P0 LOP3.LUT R3, R3, R16, RZ, 0x3c, !PT ;  /* 0x0000001003038212 */ /* 0x004fc600078e3cff */
[----:B------:R-:W2:Y:S01]  /*0560*/  @P1 LDG.E R16, desc[UR6][R14.64+0x1c] ;  /* 0x00001c060e101981 */ /* 0x000ea2000c1e1900 */
[----:B---3--:R-:W-:-:S03]  /*0570*/  @!P0 LOP3.LUT R5, R5, R18, RZ, 0x3c, !PT ;  /* 0x0000001205058212 */ /* 0x008fc600078e3cff */
[----:B------:R-:W3:Y:S01]  /*0580*/  @P2 LDG.E R18, desc[UR6][R14.64+0x28] ;  /* 0x000028060e122981 */ /* 0x000ee2000c1e1900 */
[----:B----4-:R-:W-:-:S03]  /*0590*/  @P1 LOP3.LUT R3, R3, R20, RZ, 0x3c, !PT ;  /* 0x0000001403031212 */ /* 0x010fc600078e3cff */
[----:B------:R-:W4:Y:S01]  /*05a0*/  @P2 LDG.E R20, desc[UR6][R14.64+0x30] ;  /* 0x000030060e142981 */ /* 0x000f22000c1e1900 */
[----:B------:R-:W-:-:S03]  /*05b0*/  @P5 LOP3.LUT R7, R7, R24, RZ, 0x3c, !PT ;  /* 0x0000001807075212 */ /* 0x000fc600078e3cff */
[----:B------:R-:W4:Y:S01]  /*05c0*/  @P3 LDG.E R24, desc[UR6][R14.64+0x3c] ;  /* 0x00003c060e183981 */ /* 0x000f22000c1e1900 */
[----:B------:R-:W-:-:S03]  /*05d0*/  @P1 LOP3.LUT R6, R6, R17, RZ, 0x3c, !PT ;  /* 0x0000001106061212 */ /* 0x000fc600078e3cff */
[----:B------:R-:W4:Y:S01]  /*05e0*/  @P3 LDG.E R17, desc[UR6][R14.64+0x48] ;  /* 0x000048060e113981 */ /* 0x000f22000c1e1900 */
[----:B------:R-:W-:-:S03]  /*05f0*/  @P2 LOP3.LUT R4, R4, R19, RZ, 0x3c, !PT ;  /* 0x0000001304042212 */ /* 0x000fc600078e3cff */
[----:B------:R-:W4:Y:S01]  /*0600*/  @P4 LDG.E R19, desc[UR6][R14.64+0x54] ;  /* 0x000054060e134981 */ /* 0x000f22000c1e1900 */
[----:B------:R-:W-:Y:S02]  /*0610*/  @P2 LOP3.LUT R6, R6, R21, RZ, 0x3c, !PT ;  /* 0x0000001506062212 */ /* 0x000fe400078e3cff */
[----:B------:R-:W-:Y:S01]  /*0620*/  @P3 LOP3.LUT R4, R4, R23, RZ, 0x3c, !PT ;  /* 0x0000001704043212 */ /* 0x000fe200078e3cff */
[----:B------:R-:W4:Y:S04]  /*0630*/  @P4 LDG.E R21, desc[UR6][R14.64+0x5c] ;  /* 0x00005c060e154981 */ /* 0x000f28000c1e1900 */
[----:B------:R-:W4:Y:S01]  /*0640*/  @P5 LDG.E R23, desc[UR6][R14.64+0x68] ;  /* 0x000068060e175981 */ /* 0x000f22000c1e1900 */
[----:B--2---:R-:W-:-:S03]  /*0650*/  @P1 LOP3.LUT R5, R5, R16, RZ, 0x3c, !PT ;  /* 0x0000001005051212 */ /* 0x004fc600078e3cff */
[----:B------:R-:W2:Y:S01]  /*0660*/  @P4 LDG.E R16, desc[UR6][R14.64+0x50] ;  /* 0x000050060e104981 */ /* 0x000ea2000c1e1900 */
[----:B---3--:R-:W-:-:S03]  /*0670*/  @P2 LOP3.LUT R3, R3, R18, RZ, 0x3c, !PT ;  /* 0x0000001203032212 */ /* 0x008fc600078e3cff */
[----:B------:R-:W3:Y:S01]  /*0680*/  @P4 LDG.E R18, desc[UR6][R14.64+0x58] ;  /* 0x000058060e124981 */ /* 0x000ee2000c1e1900 */
[----:B----4-:R-:W-:-:S03]  /*0690*/  @P2 LOP3.LUT R5, R5, R20, RZ, 0x3c, !PT ;  /* 0x0000001405052212 */ /* 0x010fc600078e3cff */
[----:B------:R-:W4:Y:S01]  /*06a0*/  @P5 LDG.E R20, desc[UR6][R14.64+0x64] ;  /* 0x000064060e145981 */ /* 0x000f22000c1e1900 */
[----:B------:R-:W-:-:S03]  /*06b0*/  @P3 LOP3.LUT R3, R3, R24, RZ, 0x3c, !PT ;  /* 0x0000001803033212 */ /* 0x000fc600078e3cff */
[----:B------:R-:W4:Y:S01]  /*06c0*/  @P5 LDG.E R24, desc[UR6][R14.64+0x6c] ;  /* 0x00006c060e185981 */ /* 0x000f22000c1e1900 */
[----:B------:R-:W-:Y:S02]  /*06d0*/  LOP3.LUT P0, RZ, R22, 0x80, RZ, 0xc0, !PT ;  /* 0x0000008016ff7812 */ /* 0x000fe4000780c0ff */
[----:B------:R-:W-:Y:S02]  /*06e0*/  @P3 LOP3.LUT R5, R5, R26, RZ, 0x3c, !PT ;  /* 0x0000001a05053212 */ /* 0x000fe400078e3cff */
[----:B------:R-:W-:Y:S02]  /*06f0*/  @P3 LOP3.LUT R6, R6, R17, RZ, 0x3c, !PT ;  /* 0x0000001106063212 */ /* 0x000fe400078e3cff */
[----:B------:R-:W4:Y:S01]  /*0700*/  @P6 LDG.E R17, desc[UR6][R14.64+0x7c] ;  /* 0x00007c060e116981 */ /* 0x000f22000c1e1900 */
[----:B------:R-:W-:-:S03]  /*0710*/  @P4 LOP3.LUT R4, R4, R19, RZ, 0x3c, !PT ;  /* 0x0000001304044212 */ /* 0x000fc600078e3cff */
[----:B------:R-:W4:Y:S01]  /*0720*/  @P6 LDG.E R19, desc[UR6][R14.64+0x84] ;  /* 0x000084060e136981 */ /* 0x000f22000c1e1900 */
[----:B------:R-:W-:-:S03]  /*0730*/  @P4 LOP3.LUT R6, R6, R21, RZ, 0x3c, !PT ;  /* 0x0000001506064212 */ /* 0x000fc600078e3cff */
[----:B------:R-:W4:Y:S01]  /*0740*/  @P0 LDG.E R26, desc[UR6][R14.64+0x9c] ;  /* 0x00009c060e1a0981 */ /* 0x000f22000c1e1900 */
[----:B------:R-:W-:-:S03]  /*0750*/  @P5 LOP3.LUT R4, R4, R23, RZ, 0x3c, !PT ;  /* 0x0000001704045212 */ /* 0x000fc600078e3cff */
        /* <DEDUP_REMOVED lines=10> */
[----:B------:R-:W-:Y:S02]  /*0800*/  @P5 LOP3.LUT R6, R6, R25, RZ, 0x3c, !PT ;  /* 0x0000001906065212 */ /* 0x000fe400078e3cff */
[----:B------:R-:W-:Y:S02]  /*0810*/  @P6 LOP3.LUT R7, R7, R28, RZ, 0x3c, !PT ;  /* 0x0000001c07076212 */ /* 0x000fe400078e3cff */
[----:B------:R-:W-:Y:S02]  /*0820*/  @P6 LOP3.LUT R4, R4, R17, RZ, 0x3c, !PT ;  /* 0x0000001104046212 */ /* 0x000fe400078e3cff */
[----:B------:R-:W-:Y:S02]  /*0830*/  @P6 LOP3.LUT R6, R6, R19, RZ, 0x3c, !PT ;  /* 0x0000001306066212 */ /* 0x000fe400078e3cff */
[----:B------:R-:W-:Y:S02]  /*0840*/  @P0 LOP3.LUT R7, R7, R26, RZ, 0x3c, !PT ;  /* 0x0000001a07070212 */ /* 0x000fe400078e3cff */
[----:B------:R-:W-:-:S02]  /*0850*/  @P0 LOP3.LUT R4, R4, R21, RZ, 0x3c, !PT ;  /* 0x0000001504040212 */ /* 0x000fc400078e3cff */
[----:B------:R-:W-:Y:S02]  /*0860*/  @P0 LOP3.LUT R6, R6, R23, RZ, 0x3c, !PT ;  /* 0x0000001706060212 */ /* 0x000fe400078e3cff */
[----:B--2---:R-:W-:Y:S02]  /*0870*/  @P6 LOP3.LUT R3, R3, R16, RZ, 0x3c, !PT ;  /* 0x0000001003036212 */ /* 0x004fe400078e3cff */
[----:B---3--:R-:W-:Y:S02]  /*0880*/  @P6 LOP3.LUT R5, R5, R18, RZ, 0x3c, !PT ;  /* 0x0000001205056212 */ /* 0x008fe400078e3cff */
[----:B----4-:R-:W-:Y:S02]  /*0890*/  @P0 LOP3.LUT R3, R3, R20, RZ, 0x3c, !PT ;  /* 0x0000001403030212 */ /* 0x010fe400078e3cff */
[----:B------:R-:W-:Y:S02]  /*08a0*/  @P0 LOP3.LUT R5, R5, R24, RZ, 0x3c, !PT ;  /* 0x0000001805050212 */ /* 0x000fe400078e3cff */
[----:B------:R-:W-:-:S13]  /*08b0*/  R2P PR, R22.B1, 0x7f ;  /* 0x0000007f16007804 */ /* 0x000fda0000001000 */
[----:B------:R-:W2:Y:S04]  /*08c0*/  @P0 LDG.E R18, desc[UR6][R14.64+0xa0] ;  /* 0x0000a0060e120981 */ /* 0x000ea8000c1e1900 */
[----:B------:R-:W3:Y:S04]  /*08d0*/  @P0 LDG.E R19, desc[UR6][R14.64+0xa4] ;  /* 0x0000a4060e130981 */ /* 0x000ee8000c1e1900 */
[----:B------:R-:W4:Y:S04]  /*08e0*/  @P0 LDG.E R20, desc[UR6][R14.64+0xa8] ;  /* 0x0000a8060e140981 */ /* 0x000f28000c1e1900 */
[----:B------:R-:W4:Y:S04]  /*08f0*/  @P0 LDG.E R21, desc[UR6][R14.64+0xac] ;  /* 0x0000ac060e150981 */ /* 0x000f28000c1e1900 */
[----:B------:R-:W4:Y:S04]  /*0900*/  @P0 LDG.E R24, desc[UR6][R14.64+0xb0] ;  /* 0x0000b0060e180981 */ /* 0x000f28000c1e1900 */
[----:B------:R-:W4:Y:S04]  /*0910*/  @P1 LDG.E R16, desc[UR6][R14.64+0xbc] ;  /* 0x0000bc060e101981 */ /* 0x000f28000c1e1900 */
[----:B------:R-:W4:Y:S04]  /*0920*/  @P1 LDG.E R26, desc[UR6][R14.64+0xb4] ;  /* 0x0000b4060e1a1981 */ /* 0x000f28000c1e1900 */
        /* <DEDUP_REMOVED lines=11> */
[----:B------:R-:W-:Y:S01]  /*09e0*/  LOP3.LUT P0, RZ, R22, 0x8000, RZ, 0xc0, !PT ;  /* 0x0000800016ff7812 */ /* 0x000fe2000780c0ff */
[----:B------:R-:W4:Y:S01]  /*09f0*/  @P2 LDG.E R24, desc[UR6][R14.64+0xd8] ;  /* 0x0000d8060e182981 */ /* 0x000f22000c1e1900 */
[----:B------:R-:W-:-:S03]  /*0a00*/  @P1 LOP3.LUT R5, R5, R16, RZ, 0x3c, !PT ;  /* 0x0000001005051212 */ /* 0x000fc600078e3cff */
[----:B------:R-:W4:Y:S01]  /*0a10*/  @P2 LDG.E R22, desc[UR6][R14.64+0xd0] ;  /* 0x0000d0060e162981 */ /* 0x000f22000c1e1900 */
[----:B------:R-:W-:-:S03]  /*0a20*/  @P1 LOP3.LUT R3, R3, R26, RZ, 0x3c, !PT ;  /* 0x0000001a03031212 */ /* 0x000fc600078e3cff */
[----:B------:R-:W4:Y:S01]  /*0a30*/  @P3 LDG.E R16, desc[UR6][R14.64+0xe4] ;  /* 0x0000e4060e103981 */ /* 0x000f22000c1e1900 */
[----:B------:R-:W-:-:S03]  /*0a40*/  @P1 LOP3.LUT R4, R4, R23, RZ, 0x3c, !PT ;  /* 0x0000001704041212 */ /* 0x000fc600078e3cff */
[----:B------:R-:W4:Y:S01]  /*0a50*/  @P3 LDG.E R26, desc[UR6][R14.64+0xdc] ;  /* 0x0000dc060e1a3981 */ /* 0x000f22000c1e1900 */
[----:B------:R-:W-:-:S03]  /*0a60*/  @P1 LOP3.LUT R6, R6, R17, RZ, 0x3c, !PT ;  /* 0x0000001106061212 */ /* 0x000fc600078e3cff */
        /* <DEDUP_REMOVED lines=43> */
[----:B------:R-:W-:-:S04]  /*0d20*/  UIADD3 UR4, UPT, UPT, UR4, 0x10, URZ ;  /* 0x0000001004047890 */ /* 0x000fc8000fffe0ff */
[----:B------:R-:W-:Y:S01]  /*0d30*/  UISETP.NE.AND UP0, UPT, UR4, 0x20, UPT ;  /* 0x000000200400788c */ /* 0x000fe2000bf05270 */
[----:B--2---:R-:W-:Y:S02]  /*0d40*/  @P5 LOP3.LUT R7, R7, R18, RZ, 0x3c, !PT ;  /* 0x0000001207075212 */ /* 0x004fe400078e3cff */
[----:B---3--:R-:W-:Y:S02]  /*0d50*/  @P6 LOP3.LUT R4, R4, R19, RZ, 0x3c, !PT ;  /* 0x0000001304046212 */ /* 0x008fe400078e3cff */
[----:B----4-:R-:W-:Y:S02]  /*0d60*/  @P6 LOP3.LUT R3, R3, R20, RZ, 0x3c, !PT ;  /* 0x0000001403036212 */ /* 0x010fe400078e3cff */
[----:B------:R-:W-:Y:S02]  /*0d70*/  @P6 LOP3.LUT R6, R6, R21, RZ, 0x3c, !PT ;  /* 0x0000001506066212 */ /* 0x000fe400078e3cff */
[----:B------:R-:W-:Y:S02]  /*0d80*/  @P6 LOP3.LUT R5, R5, R22, RZ, 0x3c, !PT ;  /* 0x0000001605056212 */ /* 0x000fe400078e3cff */
[----:B------:R-:W-:-:S02]  /*0d90*/  @P6 LOP3.LUT R7, R7, R16, RZ, 0x3c, !PT ;  /* 0x0000001007076212 */ /* 0x000fc400078e3cff */
[----:B------:R-:W-:Y:S02]  /*0da0*/  @P0 LOP3.LUT R3, R3, R24, RZ, 0x3c, !PT ;  /* 0x0000001803030212 */ /* 0x000fe400078e3cff */
[----:B------:R-:W-:Y:S02]  /*0db0*/  @P0 LOP3.LUT R7, R7, R28, RZ, 0x3c, !PT ;  /* 0x0000001c07070212 */ /* 0x000fe400078e3cff */
[----:B------:R-:W-:Y:S02]  /*0dc0*/  @P0 LOP3.LUT R5, R5, R26, RZ, 0x3c, !PT ;  /* 0x0000001a05050212 */ /* 0x000fe400078e3cff */
[----:B------:R-:W-:Y:S02]  /*0dd0*/  @P0 LOP3.LUT R6, R6, R23, RZ, 0x3c, !PT ;  /* 0x0000001706060212 */ /* 0x000fe400078e3cff */
[----:B------:R-:W-:Y:S01]  /*0de0*/  @P0 LOP3.LUT R4, R4, R17, RZ, 0x3c, !PT ;  /* 0x0000001104040212 */ /* 0x000fe200078e3cff */
[----:B------:R-:W-:Y:S06]  /*0df0*/  BRA.U UP0, `(.L_x_6) ;  /* 0xfffffff500487547 */ /* 0x000fec000b83ffff */
[----:B------:R-:W-:-:S05]  /*0e00*/  VIADD R0, R0, 0x1 ;  /* 0x0000000100007836 */ /* 0x000fca0000000000 */
[----:B------:R-:W-:-:S13]  /*0e10*/  ISETP.NE.AND P0, PT, R0, 0x5, PT ;  /* 0x000000050000780c */ /* 0x000fda0003f05270 */
[----:B------:R-:W-:Y:S05]  /*0e20*/  @P0 BRA `(.L_x_7) ;  /* 0xfffffff400300947 */ /* 0x000fea000383ffff */
[----:B------:R-:W-:Y:S01]  /*0e30*/  LOP3.LUT R0, R11, 0x3, RZ, 0xc0, !PT ;  /* 0x000000030b007812 */ /* 0x000fe200078ec0ff */
[----:B------:R0:W-:Y:S03]  /*0e40*/  STL.64 [R1+0x8], R4 ;  /* 0x0000080401007387 */ /* 0x0001e60000100a00 */
[----:B------:R-:W-:Y:S01]  /*0e50*/  ISETP.NE.U32.AND P0, PT, R0, 0x1, PT ;  /* 0x000000010000780c */ /* 0x000fe20003f05070 */
[----:B------:R0:W-:Y:S03]  /*0e60*/  STL.64 [R1+0x10], R6 ;  /* 0x0000100601007387 */ /* 0x0001e60000100a00 */
[----:B------:R-:W-:Y:S01]  /*0e70*/  ISETP.NE.AND.EX P0, PT, RZ, RZ, PT, P0 ;  /* 0x000000ffff00720c */ /* 0x000fe20003f05300 */
[----:B------:R0:W-:-:S12]  /*0e80*/  STL [R1+0x4], R3 ;  /* 0x0000040301007387 */ /* 0x0001d80000100800 */
[----:B0-----:R-:W-:Y:S05]  /*0e90*/  @!P0 BRA `(.L_x_5) ;  /* 0x0000001800088947 */ /* 0x001fea0003800000 */
[----:B------:R-:W-:Y:S01]  /*0ea0*/  UMOV UR4, URZ ;  /* 0x000000ff00047c82 */ /* 0x000fe20008000000 */
[----:B------:R-:W-:Y:S01]  /*0eb0*/  UMOV UR5, URZ ;  /* 0x000000ff00057c82 */ /* 0x000fe20008000000 */
[----:B------:R-:W-:Y:S02]  /*0ec0*/  IMAD.MOV.U32 R0, RZ, RZ, RZ ;  /* 0x000000ffff007224 */ /* 0x000fe400078e00ff */
[----:B------:R-:W-:Y:S02]  /*0ed0*/  IMAD.MOV.U32 R6, RZ, RZ, RZ ;  /* 0x000000ffff067224 */ /* 0x000fe400078e00ff */
[----:B------:R-:W-:Y:S02]  /*0ee0*/  IMAD.MOV.U32 R5, RZ, RZ, RZ ;  /* 0x000000ffff057224 */ /* 0x000fe400078e00ff */
[----:B------:R-:W-:Y:S02]  /*0ef0*/  IMAD.MOV.U32 R3, RZ, RZ, RZ ;  /* 0x000000ffff037224 */ /* 0x000fe400078e00ff */
[----:B------:R-:W-:-:S02]  /*0f00*/  IMAD.U32 R7, RZ, RZ, UR4 ;  /* 0x00000004ff077e24 */ /* 0x000fc4000f8e00ff */
[----:B------:R-:W-:-:S07]  /*0f10*/  IMAD.U32 R4, RZ, RZ, UR5 ;  /* 0x00000005ff047e24 */ /* 0x000fce000f8e00ff */
.L_x_9:
[----:B------:R-:W-:-:S06]  /*0f20*/  IMAD R13, R0, 0x4, R1 ;  /* 0x00000004000d7824 */ /* 0x000fcc00078e0201 */
[----:B------:R-:W5:Y:S01]  /*0f30*/  LDL R13, [R13+0x4] ;  /* 0x000004000d0d7983 */ /* 0x000f620000100800 */
[----:B------:R-:W-:-:S05]  /*0f40*/  UMOV UR4, URZ ;  /* 0x000000ff00047c82 */ /* 0x000fca0008000000 */
.L_x_8:
        /* <DEDUP_REMOVED lines=178> */
[----:B------:R0:W-:Y:S03]  /*1a70*/  STL [R1+0x4], R3 ;  /* 0x0000040301007387 */ /* 0x0001e60000100800 */
[----:B------:R-:W-:Y:S01]  /*1a80*/  ISETP.NE.U32.AND P0, PT, R0, 0x3, PT ;  /* 0x000000030000780c */ /* 0x000fe20003f05070 */
[----:B------:R0:W-:Y:S03]  /*1a90*/  STL.64 [R1+0x8], R4 ;  /* 0x0000080401007387 */ /* 0x0001e60000100a00 */
[----:B------:R-:W-:Y:S01]  /*1aa0*/  ISETP.NE.AND.EX P0, PT, RZ, RZ, PT, P0 ;  /* 0x000000ffff00720c */ /* 0x000fe20003f05300 */
[----:B------:R0:W-:-:S12]  /*1ab0*/  STL.64 [R1+0x10], R6 ;  /* 0x0000100601007387 */ /* 0x0001d80000100a00 */
[----:B0-----:R-:W-:Y:S05]  /*1ac0*/  @P0 BRA `(.L_x_5) ;  /* 0x0000000800fc0947 */ /* 0x001fea0003800000 */
        /* <DEDUP_REMOVED lines=8> */
.L_x_11:
[----:B------:R-:W-:-:S06]  /*1b50*/  IMAD R13, R0, 0x4, R1 ;  /* 0x00000004000d7824 */ /* 0x000fcc00078e0201 */
[----:B------:R-:W5:Y:S01]  /*1b60*/  LDL R13, [R13+0x4] ;  /* 0x000004000d0d7983 */ /* 0x000f620000100800 */
[----:B------:R-:W-:-:S05]  /*1b70*/  UMOV UR4, URZ ;  /* 0x000000ff00047c82 */ /* 0x000fca0008000000 */
.L_x_10:
        /* <DEDUP_REMOVED lines=177> */
[----:B------:R0:W-:Y:S04]  /*2690*/  STL [R1+0x4], R3 ;  /* 0x0000040301007387 */ /* 0x0001e80000100800 */
[----:B------:R0:W-:Y:S04]  /*26a0*/  STL.64 [R1+0x8], R4 ;  /* 0x0000080401007387 */ /* 0x0001e80000100a00 */
[----:B------:R0:W-:Y:S02]  /*26b0*/  STL.64 [R1+0x10], R6 ;  /* 0x0000100601007387 */ /* 0x0001e40000100a00 */
.L_x_5:
[----:B------:R-:W-:Y:S05]  /*26c0*/  BSYNC.RECONVERGENT B2 ;  /* 0x0000000000027941 */ /* 0x000fea0003800200 */
.L_x_4:
[C---:B------:R-:W-:Y:S01]  /*26d0*/  ISETP.GT.U32.AND P0, PT, R11.reuse, 0x3, PT ;  /* 0x000000030b00780c */ /* 0x040fe20003f04070 */
[----:B------:R-:W-:Y:S01]  /*26e0*/  VIADD R2, R2, 0x1 ;  /* 0x0000000102027836 */ /* 0x000fe20000000000 */
[--C-:B------:R-:W-:Y:S02]  /*26f0*/  SHF.R.U64 R11, R11, 0x2, R12.reuse ;  /* 0x000000020b0b7819 */ /* 0x100fe4000000120c */
[----:B------:R-:W-:Y:S02]  /*2700*/  ISETP.GT.U32.AND.EX P0, PT, R12, RZ, PT, P0 ;  /* 0x000000ff0c00720c */ /* 0x000fe40003f04100 */
[----:B------:R-:W-:-:S11]  /*2710*/  SHF.R.U32.HI R12, RZ, 0x2, R12 ;  /* 0x00000002ff0c7819 */ /* 0x000fd6000001160c */
[----:B------:R-:W-:Y:S05]  /*2720*/  @P0 BRA `(.L_x_12) ;  /* 0xffffffd800c40947 */ /* 0x000fea000383ffff */
.L_x_3:
[----:B------:R-:W-:Y:S05]  /*2730*/  BSYNC.RECONVERGENT B1 ;  /* 0x0000000000017941 */ /* 0x000fea0003800200 */
.L_x_2:
[----:B------:R-:W1:Y:S01]  /*2740*/  LDC.64 R8, c[0x0][0x390] ;  /* 0x0000e400ff087b82 */ /* 0x000e620000000a00 */
[----:B------:R-:W-:Y:S02]  /*2750*/  SHF.R.U32.HI R0, RZ, 0x2, R3 ;  /* 0x00000002ff007819 */ /* 0x000fe40000011603 */
[----:B0-----:R-:W-:Y:S02]  /*2760*/  SHF.R.U32.HI R5, RZ, 0x2, R4 ;  /* 0x00000002ff057819 */ /* 0x001fe40000011604 */
[----:B------:R-:W-:Y:S01]  /*2770*/  LOP3.LUT R0, R0, R3, RZ, 0x3c, !PT ;  /* 0x0000000300007212 */ /* 0x000fe200078e3cff */
[----:B------:R-:W-:Y:S01]  /*2780*/  IMAD.SHL.U32 R3, R7, 0x10, RZ ;  /* 0x0000001007037824 */ /* 0x000fe200078e00ff */
[----:B------:R-:W-:-:S03]  /*2790*/  LOP3.LUT R5, R5, R4, RZ, 0x3c, !PT ;  /* 0x0000000405057212 */ /* 0x000fc600078e3cff */
[----:B------:R-:W-:-:S05]  /*27a0*/  IMAD.SHL.U32 R2, R0, 0x2, RZ ;  /* 0x0000000200027824 */ /* 0x000fca00078e00ff */
[----:B------:R-:W-:Y:S01]  /*27b0*/  LOP3.LUT R2, R0, R2, R3, 0x96, !PT ;  /* 0x0000000200027212 */ /* 0x000fe200078e9603 */
[----:B------:R-:W-:-:S03]  /*27c0*/  IMAD.SHL.U32 R3, R5, 0x2, RZ ;  /* 0x0000000205037824 */ /* 0x000fc600078e00ff */
[----:B------:R-:W-:Y:S02]  /*27d0*/  LOP3.LUT R2, R2, R7, RZ, 0x3c, !PT ;  /* 0x0000000702027212 */ /* 0x000fe400078e3cff */
[----:B-1----:R-:W-:-:S03]  /*27e0*/  LOP3.LUT R8, R8, 0xaad26b49, RZ, 0x3c, !PT ;  /* 0xaad26b4908087812 */ /* 0x002fc600078e3cff */
[----:B------:R-:W-:Y:S01]  /*27f0*/  IMAD.SHL.U32 R0, R2, 0x10, RZ ;  /* 0x0000001002007824 */ /* 0x000fe200078e00ff */
[----:B------:R-:W-:Y:S01]  /*2800*/  LOP3.LUT R9, R9, 0xf7dcefdd, RZ, 0x3c, !PT ;  /* 0xf7dcefdd09097812 */ /* 0x000fe200078e3cff */
[----:B------:R-:W-:-:S03]  /*2810*/  IMAD R8, R8, 0x4182bed5, RZ ;  /* 0x4182bed508087824 */ /* 0x000fc600078e02ff */
[----:B------:R-:W-:Y:S01]  /*2820*/  LOP3.LUT R3, R5, R3, R0, 0x96, !PT ;  /* 0x0000000305037212 */ /* 0x000fe200078e9600 */
[----:B------:R-:W-:Y:S02]  /*2830*/  IMAD R9, R9, -0x658354e5, RZ ;  /* 0x9a7cab1b09097824 */ /* 0x000fe400078e02ff */
[----:B------:R-:W-:Y:S01]  /*2840*/  IMAD.MOV.U32 R0, RZ, RZ, 0x2f800000 ;  /* 0x2f800000ff007424 */ /* 0x000fe200078e00ff */
[----:B------:R-:W-:Y:S02]  /*2850*/  LOP3.LUT R3, R3, R2, RZ, 0x3c, !PT ;  /* 0x0000000203037212 */ /* 0x000fe400078e3cff */
[----:B------:R-:W-:-:S04]  /*2860*/  IADD3 R8, PT, PT, R8, 0x64f0c9, R9 ;  /* 0x0064f0c908087810 */ /* 0x000fc80007ffe009 */
[C---:B------:R-:W-:Y:S02]  /*2870*/  IADD3 R3, PT, PT, R8.reuse, 0xb0f8a, R3 ;  /* 0x000b0f8a08037810 */ /* 0x040fe40007ffe003 */
[----:B------:R-:W-:Y:S02]  /*2880*/  IADD3 R2, PT, PT, R8, 0x587c5, R2 ;  /* 0x000587c508027810 */ /* 0x000fe40007ffe002 */
[----:B------:R-:W-:Y:S02]  /*2890*/  I2FP.F32.U32 R3, R3 ;  /* 0x0000000300037245 */ /* 0x000fe40000201000 */
[----:B------:R-:W-:-:S03]  /*28a0*/  I2FP.F32.U32 R2, R2 ;  /* 0x0000000200027245 */ /* 0x000fc60000201000 */
[-C--:B------:R-:W-:Y:S02]  /*28b0*/  FFMA R3, R3, R0.reuse, 1.1641532182693481445e-10 ;  /* 0x2f00000003037423 */ /* 0x080fe40000000000 */
[----:B------:R-:W-:Y:S02]  /*28c0*/  FFMA R2, R2, R0, 1.1641532182693481445e-10 ;  /* 0x2f00000002027423 */ /* 0x000fe40000000000 */
[----:B------:R-:W-:-:S04]  /*28d0*/  FMUL R3, R3, R3 ;  /* 0x0000000303037220 */ /* 0x000fc80000400000 */
[----:B------:R-:W-:-:S05]  /*28e0*/  FFMA R3, R2, R2, R3 ;  /* 0x0000000202037223 */ /* 0x000fca0000000003 */
[----:B------:R-:W-:-:S13]  /*28f0*/  FSETP.GTU.AND P0, PT, R3, 1, PT ;  /* 0x3f8000000300780b */ /* 0x000fda0003f0c000 */
[----:B------:R-:W-:Y:S05]  /*2900*/  @P0 BRA `(.L_x_1) ;  /* 0x0000000000100947 */ /* 0x000fea0003800000 */
[----:B------:R-:W0:Y:S01]  /*2910*/  S2UR UR5, SR_CgaCtaId ;  /* 0x00000000000579c3 */ /* 0x000e220000008800 */
[----:B------:R-:W-:Y:S02]  /*2920*/  UMOV UR4, 0x400 ;  /* 0x0000040000047882 */ /* 0x000fe40000000000 */
[----:B0-----:R-:W-:-:S09]  /*2930*/  ULEA UR4, UR5, UR4, 0x18 ;  /* 0x0000000405047291 */ /* 0x001fd2000f8ec0ff */
[----:B------:R-:W-:Y:S03]  /*2940*/  ATOMS.POPC.INC.32 RZ, [UR4] ;  /* 0x00000000ffff7f8c */ /* 0x000fe6000d800004 */
.L_x_1:
[----:B------:R-:W-:Y:S05]  /*2950*/  BSYNC.RECONVERGENT B0 ;  /* 0x0000000000007941 */ /* 0x000fea0003800200 */
.L_x_0:
[----:B------:R-:W0:Y:S01]  /*2960*/  S2R R0, SR_TID.X ;  /* 0x0000000000007919 */ /* 0x000e220000002100 */
[----:B------:R-:W-:Y:S01]  /*2970*/  BAR.SYNC.DEFER_BLOCKING 0x0 ;  /* 0x0000000000007b1d */ /* 0x000fe20000010000 */
[----:B0-----:R-:W-:-:S13]  /*2980*/  ISETP.NE.AND P0, PT, R0, RZ, PT ;  /* 0x000000ff0000720c */ /* 0x001fda0003f05270 */
[----:B------:R-:W-:Y:S05]  /*2990*/  @P0 EXIT ;  /* 0x000000000000094d */ /* 0x000fea0003800000 */
[----:B------:R-:W0:Y:S01]  /*29a0*/  S2UR UR5, SR_CgaCtaId ;  /* 0x00000000000579c3 */ /* 0x000e220000008800 */
[----:B------:R-:W-:-:S07]  /*29b0*/  UMOV UR4, 0x400 ;  /* 0x0000040000047882 */ /* 0x000fce0000000000 */
[----:B------:R-:W1:Y:S01]  /*29c0*/  LDC.64 R2, c[0x0][0x380] ;  /* 0x0000e000ff027b82 */ /* 0x000e620000000a00 */
[----:B0-----:R-:W-:Y:S01]  /*29d0*/  ULEA UR4, UR5, UR4, 0x18 ;  /* 0x0000000405047291 */ /* 0x001fe2000f8ec0ff */
[----:B-1----:R-:W-:-:S08]  /*29e0*/  IMAD.WIDE.U32 R10, R10, 0x4, R2 ;  /* 0x000000040a0a7825 */ /* 0x002fd000078e0002 */
[----:B------:R-:W0:Y:S04]  /*29f0*/  LDS R5, [UR4] ;  /* 0x00000004ff057984 */ /* 0x000e280008000800 */
[----:B0-----:R-:W-:Y:S01]  /*2a00*/  STG.E desc[UR6][R10.64], R5 ;  /* 0x000000050a007986 */ /* 0x001fe2000c101906 */
[----:B------:R-:W-:Y:S05]  /*2a10*/  EXIT ;  /* 0x000000000000794d */ /* 0x000fea0003800000 */
.L_x_13:
[----:B------:R-:W-:-:S00]  /*2a20*/  BRA `(.L_x_13) ;  /* 0xfffffffc00fc7947 */ /* 0x000fc0000383ffff */
[----:B------:R-:W-:-:S00]  /*2a30*/  NOP ;  /* 0x0000000000007918 */ /* 0x000fc00000000000 */
        /* <DEDUP_REMOVED lines=12> */
.L_x_14:


//--------------------- .nv.global.init           --------------------------
	.section	.nv.global.init,"aw",@progbits
	.align	4
.nv.global.init:
	.type		mrg32k3aM1SubSeq,@object
	.size		mrg32k3aM1SubSeq,(mrg32k3aM2SubSeq - mrg32k3aM1SubSeq)
mrg32k3aM1SubSeq:
        /*0000*/ 	.byte	0x0b, 0xcc, 0xee, 0x04, 0x73, 0x29, 0x8b, 0x6f, 0xf6, 0x53, 0x03, 0xf6, 0x23, 0xf6, 0xea, 0xda
        /* <DEDUP_REMOVED lines=125> */
	.type		mrg32k3aM2SubSeq,@object
	.size		mrg32k3aM2SubSeq,(mrg32k3aM1 - mrg32k3aM2SubSeq)
mrg32k3aM2SubSeq:
        /* <DEDUP_REMOVED lines=126> */
	.type		mrg32k3aM1,@object
	.size		mrg32k3aM1,(mrg32k3aM1Seq - mrg32k3aM1)
mrg32k3aM1:
        /* <DEDUP_REMOVED lines=144> */
	.type		mrg32k3aM1Seq,@object
	.size		mrg32k3aM1Seq,(mrg32k3aM2 - mrg32k3aM1Seq)
mrg32k3aM1Seq:
        /* <DEDUP_REMOVED lines=144> */
	.type		mrg32k3aM2,@object
	.size		mrg32k3aM2,(mrg32k3aM2Seq - mrg32k3aM2)
mrg32k3aM2:
        /* <DEDUP_REMOVED lines=144> */
	.type		mrg32k3aM2Seq,@object
	.size		mrg32k3aM2Seq,(precalc_xorwow_matrix - mrg32k3aM2Seq)
mrg32k3aM2Seq:
        /* <DEDUP_REMOVED lines=144> */
	.type		precalc_xorwow_matrix,@object
	.size		precalc_xorwow_matrix,(precalc_xorwow_offset_matrix - precalc_xorwow_matrix)
precalc_xorwow_matrix:
        /* <DEDUP_REMOVED lines=6400> */
	.type		precalc_xorwow_offset_matrix,@object
	.size		precalc_xorwow_offset_matrix,(.L_1 - precalc_xorwow_offset_matrix)
precalc_xorwow_offset_matrix:
        /* <DEDUP_REMOVED lines=6400> */
.L_1:


//--------------------- .nv.shared._Z11estimate_piPiiy --------------------------
	.section	.nv.shared._Z11estimate_piPiiy,"aw",@nobits
	.sectionflags	@""
	.align	4
.nv.shared._Z11estimate_piPiiy:
	.zero		1028


//--------------------- .nv.shared.reserved.0     --------------------------
	.section	.nv.shared.reserved.0,"aw",@nobits
	.weak		__nv_reservedSMEM_offset_0_alias
	.size		__nv_reservedSMEM_offset_0_alias, 0, 64
	.other		__nv_reservedSMEM_offset_0_alias,@"STO_CUDA_RESERVED_SHARED STV_DEFAULT"
__nv_reservedSMEM_offset_0_alias:
	.zero		0
	.zero		64


//--------------------- .nv.constant0._Z11estimate_piPiiy --------------------------
	.section	.nv.constant0._Z11estimate_piPiiy,"a",@progbits
	.sectionflags	@""
	.align	4
.nv.constant0._Z11estimate_piPiiy:
	.zero		920


//--------------------- SYMBOLS --------------------------

	.type		.nv.reservedSmem.offset0,@object
	.size		.nv.reservedSmem.offset0,0x4
	.type		.nv.reservedSmem.cap,@object
	.size		.nv.reservedSmem.cap,0x4
